// auto-generated by cutlass_sweep.gemm — config: {"arch": "sm_90", "cluster_m": 2, "cluster_n": 1, "dtype": "e4m3", "dtype_b": "e4m3", "layout": "nt", "stages": 0, "tile_k": 64, "tile_m": 512, "tile_n": 16}
#include "cutlass/cutlass.h"
#include "cutlass/gemm/collective/collective_builder.hpp"
#include "cutlass/gemm/device/gemm_universal_adapter.h"
#include "cutlass/gemm/kernel/gemm_universal.hpp"
#include "cutlass/epilogue/collective/collective_builder.hpp"

using ElemA = cutlass::float_e4m3_t;
using ElemB = cutlass::float_e4m3_t;
using ElemCD = cutlass::float_e4m3_t;
using Acc  = float;
using TileShape    = cute::Shape<cute::_512, cute::_16, cute::_64>;
using ClusterShape = cute::Shape<cute::_2, cute::_1, cute::_1>;

using CollectiveEpilogue = typename cutlass::epilogue::collective::CollectiveBuilder<
    cutlass::arch::Sm90, cutlass::arch::OpClassTensorOp,
    TileShape, ClusterShape,
    cutlass::epilogue::collective::EpilogueTileAuto,
    Acc, Acc,
    ElemCD, cutlass::layout::RowMajor, 128 / cutlass::sizeof_bits<ElemCD>::value,
    ElemCD, cutlass::layout::RowMajor, 128 / cutlass::sizeof_bits<ElemCD>::value,
    cutlass::epilogue::collective::EpilogueScheduleAuto
  >::CollectiveOp;

using CollectiveMainloop = typename cutlass::gemm::collective::CollectiveBuilder<
    cutlass::arch::Sm90, cutlass::arch::OpClassTensorOp,
    ElemA, cutlass::layout::RowMajor, 128 / cutlass::sizeof_bits<ElemA>::value,
    ElemB, cutlass::layout::ColumnMajor, 128 / cutlass::sizeof_bits<ElemB>::value,
    Acc,
    TileShape, ClusterShape,
    cutlass::gemm::collective::StageCountAutoCarveout<static_cast<int>(sizeof(typename CollectiveEpilogue::SharedStorage))>,
    cutlass::gemm::collective::KernelScheduleAuto
  >::CollectiveOp;

using GemmKernel = cutlass::gemm::kernel::GemmUniversal<
    cute::Shape<int,int,int,int>,
    CollectiveMainloop,
    CollectiveEpilogue
>;
using Gemm = cutlass::gemm::device::GemmUniversalAdapter<GemmKernel>;

// Force the device kernel symbol into the cubin without needing a host main.
auto* _anchor = &cutlass::device_kernel<GemmKernel>;


// ===== COMPILED SASS (sm_90a) =====

	.target	sm_90a

	.elftype	@"ET_EXEC"


//--------------------- .note.nv.tkinfo           --------------------------
	.section	.note.nv.tkinfo,"",@"SHT_NOTE"
	.sectionflags	@"SHF_NOTE_NV_TKINFO"
	.tkinfo
        /*0018*/ 	.word	0x00000002
        /*0030*/ 	.string	""
        /*0030*/ 	.string	"ptxas"
        /*0030*/ 	.string	"Cuda compilation tools, release 13.0, V13.0.88"
        /*0030*/ 	.string	"Build cuda_13.0.r13.0/compiler.36424714_0"
        /*0030*/ 	.string	"-arch sm_90a -m 64 "



//--------------------- .note.nv.cuinfo           --------------------------
	.section	.note.nv.cuinfo,"",@"SHT_NOTE"
	.sectionflags	@"SHF_NOTE_NV_CUINFO"
        /*0018*/ 	.short	0x0002
        /*001a*/ 	.short	0x005a
        /*001c*/ 	.short	0x0082
	.zero		2


//--------------------- .nv.info                  --------------------------
	.section	.nv.info,"",@"SHT_CUDA_INFO"
	.align	4


	//----- nvinfo : EIATTR_REGCOUNT
	.align		4
        /*0000*/ 	.byte	0x04, 0x2f
        /*0002*/ 	.short	(.L_12 - .L_11)
	.align		4
.L_11:
        /*0004*/ 	.word	index@(_ZN7cutlass13device_kernelINS_4gemm6kernel13GemmUniversalIN4cute5tupleIJiiiiEEENS1_10collective13CollectiveMmaINS1_37MainloopSm90TmaGmmaWarpSpecializedFP8ILi6ENS5_IJNS4_1CILi2EEENSA_ILi1EEESC_EEENS1_35KernelTmaWarpSpecializedCooperativeEEENS5_IJNSA_ILi512EEENSA_ILi16EEENSA_ILi64EEEEEENS_12float_e4m3_tENS5_IJlSC_lEEESK_SL_NS4_8TiledMMAINS4_8MMA_AtomIJNS4_4SM904GMMA30MMA_64x16x32_F32E4M3E4M3_SS_TNILNSP_7ScaleInE1ELSR_1EEEEEENS4_6LayoutISD_NS5_IJSC_NSA_ILi0EEESV_EEEEENS5_IJNS4_10UnderscoreESY_SY_EEEEENS4_13SM90_TMA_LOADENS4_14ComposedLayoutINS4_7SwizzleILi2ELi4ELi3EEENS4_18smem_ptr_flag_bitsILi8EEENSU_INS5_IJNSA_ILi8EEESI_EEENS5_IJSI_SC_EEEEEEEvNS4_8identityENS4_23SM90_TMA_LOAD_MULTICASTES1B_vS1C_EENS_8epilogue10collective6detail29Sm90TmaWarpSpecializedAdapterINS1G_15DefaultEpilogueISK_SL_SL_NS1F_6thread17LinearCombinationISK_Li1EffLNS1K_9ScaleType4KindE0ELNS_15FloatRoundStyleE2ESK_EENS1_15EpilogueDefaultEEEEEvvEEEEvNT_6ParamsE)
        /*0008*/ 	.word	0x000000a8


	//----- nvinfo : EIATTR_FRAME_SIZE
	.align		4
.L_12:
        /*000c*/ 	.byte	0x04, 0x11
        /*000e*/ 	.short	(.L_14 - .L_13)
	.align		4
.L_13:
        /*0010*/ 	.word	index@(_ZN7cutlass13device_kernelINS_4gemm6kernel13GemmUniversalIN4cute5tupleIJiiiiEEENS1_10collective13CollectiveMmaINS1_37MainloopSm90TmaGmmaWarpSpecializedFP8ILi6ENS5_IJNS4_1CILi2EEENSA_ILi1EEESC_EEENS1_35KernelTmaWarpSpecializedCooperativeEEENS5_IJNSA_ILi512EEENSA_ILi16EEENSA_ILi64EEEEEENS_12float_e4m3_tENS5_IJlSC_lEEESK_SL_NS4_8TiledMMAINS4_8MMA_AtomIJNS4_4SM904GMMA30MMA_64x16x32_F32E4M3E4M3_SS_TNILNSP_7ScaleInE1ELSR_1EEEEEENS4_6LayoutISD_NS5_IJSC_NSA_ILi0EEESV_EEEEENS5_IJNS4_10UnderscoreESY_SY_EEEEENS4_13SM90_TMA_LOADENS4_14ComposedLayoutINS4_7SwizzleILi2ELi4ELi3EEENS4_18smem_ptr_flag_bitsILi8EEENSU_INS5_IJNSA_ILi8EEESI_EEENS5_IJSI_SC_EEEEEEEvNS4_8identityENS4_23SM90_TMA_LOAD_MULTICASTES1B_vS1C_EENS_8epilogue10collective6detail29Sm90TmaWarpSpecializedAdapterINS1G_15DefaultEpilogueISK_SL_SL_NS1F_6thread17LinearCombinationISK_Li1EffLNS1K_9ScaleType4KindE0ELNS_15FloatRoundStyleE2ESK_EENS1_15EpilogueDefaultEEEEEvvEEEEvNT_6ParamsE)
        /*0014*/ 	.word	0x00000000


	//----- nvinfo : EIATTR_MIN_STACK_SIZE
	.align		4
.L_14:
        /*0018*/ 	.byte	0x04, 0x12
        /*001a*/ 	.short	(.L_16 - .L_15)
	.align		4
.L_15:
        /*001c*/ 	.word	index@(_ZN7cutlass13device_kernelINS_4gemm6kernel13GemmUniversalIN4cute5tupleIJiiiiEEENS1_10collective13CollectiveMmaINS1_37MainloopSm90TmaGmmaWarpSpecializedFP8ILi6ENS5_IJNS4_1CILi2EEENSA_ILi1EEESC_EEENS1_35KernelTmaWarpSpecializedCooperativeEEENS5_IJNSA_ILi512EEENSA_ILi16EEENSA_ILi64EEEEEENS_12float_e4m3_tENS5_IJlSC_lEEESK_SL_NS4_8TiledMMAINS4_8MMA_AtomIJNS4_4SM904GMMA30MMA_64x16x32_F32E4M3E4M3_SS_TNILNSP_7ScaleInE1ELSR_1EEEEEENS4_6LayoutISD_NS5_IJSC_NSA_ILi0EEESV_EEEEENS5_IJNS4_10UnderscoreESY_SY_EEEEENS4_13SM90_TMA_LOADENS4_14ComposedLayoutINS4_7SwizzleILi2ELi4ELi3EEENS4_18smem_ptr_flag_bitsILi8EEENSU_INS5_IJNSA_ILi8EEESI_EEENS5_IJSI_SC_EEEEEEEvNS4_8identityENS4_23SM90_TMA_LOAD_MULTICASTES1B_vS1C_EENS_8epilogue10collective6detail29Sm90TmaWarpSpecializedAdapterINS1G_15DefaultEpilogueISK_SL_SL_NS1F_6thread17LinearCombinationISK_Li1EffLNS1K_9ScaleType4KindE0ELNS_15FloatRoundStyleE2ESK_EENS1_15EpilogueDefaultEEEEEvvEEEEvNT_6ParamsE)
        /*0020*/ 	.word	0x00000000
.L_16:


//--------------------- .nv.compat                --------------------------
	.section	.nv.compat,"",@"SHT_CUDA_COMPAT_INFO"
	.align	4
        /*0000*/ 	.byte	0x02, 0x09, 0x01, 0x00, 0x02, 0x02, 0x04, 0x00, 0x02, 0x05, 0x05, 0x00, 0x03, 0x07, 0x01, 0x01
        /*0010*/ 	.byte	0x02, 0x03, 0x01, 0x00, 0x02, 0x06, 0x01, 0x00, 0x04, 0x0b, 0x08, 0x00, 0x00, 0x00, 0x00, 0x00
        /*0020*/ 	.byte	0x00, 0x00, 0x00, 0x00


//--------------------- .nv.info._ZN7cutlass13device_kernelINS_4gemm6kernel13GemmUniversalIN4cute5tupleIJiiiiEEENS1_10collective13CollectiveMmaINS1_37MainloopSm90TmaGmmaWarpSpecializedFP8ILi6ENS5_IJNS4_1CILi2EEENSA_ILi1EEESC_EEENS1_35KernelTmaWarpSpecializedCooperativeEEENS5_IJNSA_ILi512EEENSA_ILi16EEENSA_ILi64EEEEEENS_12float_e4m3_tENS5_IJlSC_lEEESK_SL_NS4_8TiledMMAINS4_8MMA_AtomIJNS4_4SM904GMMA30MMA_64x16x32_F32E4M3E4M3_SS_TNILNSP_7ScaleInE1ELSR_1EEEEEENS4_6LayoutISD_NS5_IJSC_NSA_ILi0EEESV_EEEEENS5_IJNS4_10UnderscoreESY_SY_EEEEENS4_13SM90_TMA_LOADENS4_14ComposedLayoutINS4_7SwizzleILi2ELi4ELi3EEENS4_18smem_ptr_flag_bitsILi8EEENSU_INS5_IJNSA_ILi8EEESI_EEENS5_IJSI_SC_EEEEEEEvNS4_8identityENS4_23SM90_TMA_LOAD_MULTICASTES1B_vS1C_EENS_8epilogue10collective6detail29Sm90TmaWarpSpecializedAdapterINS1G_15DefaultEpilogueISK_SL_SL_NS1F_6thread17LinearCombinationISK_Li1EffLNS1K_9ScaleType4KindE0ELNS_15FloatRoundStyleE2ESK_EENS1_15EpilogueDefaultEEEEEvvEEEEvNT_6ParamsE --------------------------
	.section	.nv.info._ZN7cutlass13device_kernelINS_4gemm6kernel13GemmUniversalIN4cute5tupleIJiiiiEEENS1_10collective13CollectiveMmaINS1_37MainloopSm90TmaGmmaWarpSpecializedFP8ILi6ENS5_IJNS4_1CILi2EEENSA_ILi1EEESC_EEENS1_35KernelTmaWarpSpecializedCooperativeEEENS5_IJNSA_ILi512EEENSA_ILi16EEENSA_ILi64EEEEEENS_12float_e4m3_tENS5_IJlSC_lEEESK_SL_NS4_8TiledMMAINS4_8MMA_AtomIJNS4_4SM904GMMA30MMA_64x16x32_F32E4M3E4M3_SS_TNILNSP_7ScaleInE1ELSR_1EEEEEENS4_6LayoutISD_NS5_IJSC_NSA_ILi0EEESV_EEEEENS5_IJNS4_10UnderscoreESY_SY_EEEEENS4_13SM90_TMA_LOADENS4_14ComposedLayoutINS4_7SwizzleILi2ELi4ELi3EEENS4_18smem_ptr_flag_bitsILi8EEENSU_INS5_IJNSA_ILi8EEESI_EEENS5_IJSI_SC_EEEEEEEvNS4_8identityENS4_23SM90_TMA_LOAD_MULTICASTES1B_vS1C_EENS_8epilogue10collective6detail29Sm90TmaWarpSpecializedAdapterINS1G_15DefaultEpilogueISK_SL_SL_NS1F_6thread17LinearCombinationISK_Li1EffLNS1K_9ScaleType4KindE0ELNS_15FloatRoundStyleE2ESK_EENS1_15EpilogueDefaultEEEEEvvEEEEvNT_6ParamsE,"",@"SHT_CUDA_INFO"
	.sectionflags	@""
	.align	4


	//----- nvinfo : EIATTR_CUDA_API_VERSION
	.align		4
        /*0000*/ 	.byte	0x04, 0x37
        /*0002*/ 	.short	(.L_18 - .L_17)
.L_17:
        /*0004*/ 	.word	0x00000082


	//----- nvinfo : EIATTR_KPARAM_INFO
	.align		4
.L_18:
        /*0008*/ 	.byte	0x04, 0x17
        /*000a*/ 	.short	(.L_20 - .L_19)
.L_19:
        /*000c*/ 	.word	0x00000000
        /*0010*/ 	.short	0x0000
        /*0012*/ 	.short	0x0070
        /*0014*/ 	.byte	0x00, 0xf0, 0x01, 0x10


	//----- nvinfo : EIATTR_SPARSE_MMA_MASK
	.align		4
.L_20:
        /*0018*/ 	.byte	0x03, 0x50
        /*001a*/ 	.short	0x0000


	//----- nvinfo : EIATTR_MAXREG_COUNT
	.align		4
        /*001c*/ 	.byte	0x03, 0x1b
        /*001e*/ 	.short	0x00a8


	//----- nvinfo : EIATTR_NUM_BARRIERS
	.align		4
        /*0020*/ 	.byte	0x02, 0x4c
        /*0022*/ 	.byte	0x01
	.zero		1


	//----- nvinfo : EIATTR_MERCURY_ISA_VERSION
	.align		4
        /*0024*/ 	.byte	0x03, 0x5f
        /*0026*/ 	.short	0x0101


	//----- nvinfo : EIATTR_INT_WARP_WIDE_INSTR_OFFSETS
	.align		4
        /*0028*/ 	.byte	0x04, 0x31
        /*002a*/ 	.short	(.L_22 - .L_21)


	//   ....[0]....
.L_21:
        /*002c*/ 	.word	0x000004a0


	//   ....[1]....
        /*0030*/ 	.word	0x00000540


	//   ....[2]....
        /*0034*/ 	.word	0x000006a0


	//----- nvinfo : EIATTR_COOP_GROUP_MASK_REGIDS
	.align		4
.L_22:
        /*0038*/ 	.byte	0x04, 0x29
        /*003a*/ 	.short	(.L_24 - .L_23)


	//   ....[0]....
.L_23:
        /*003c*/ 	.word	0xffffffff


	//   ....[1]....
        /*0040*/ 	.word	0xffffffff


	//   ....[2]....
        /*0044*/ 	.word	0xffffffff


	//   ....[3]....
        /*0048*/ 	.word	0xffffffff


	//   ....[4]....
        /*004c*/ 	.word	0xffffffff


	//   ....[5]....
        /*0050*/ 	.word	0xffffffff


	//----- nvinfo : EIATTR_COOP_GROUP_INSTR_OFFSETS
	.align		4
.L_24:
        /*0054*/ 	.byte	0x04, 0x28
        /*0056*/ 	.short	(.L_26 - .L_25)


	//   ....[0]....
.L_25:
        /*0058*/ 	.word	0x00000060


	//   ....[1]....
        /*005c*/ 	.word	0x00000070


	//   ....[2]....
        /*0060*/ 	.word	0x00000130


	//   ....[3]....
        /*0064*/ 	.word	0x00000310


	//   ....[4]....
        /*0068*/ 	.word	0x00000830


	//   ....[5]....
        /*006c*/ 	.word	0x00001340


	//----- nvinfo : EIATTR_REG_RECONFIG
	.align		4
.L_26:
        /*0070*/ 	.byte	0x01, 0x54
	.zero		2


	//----- nvinfo : EIATTR_MBARRIER_INSTR_OFFSETS
	.align		4
        /*0074*/ 	.byte	0x04, 0x39
        /*0076*/ 	.short	(.L_28 - .L_27)


	//   ....[0]....
.L_27:
        /*0078*/ 	.word	0x00000230
        /*007c*/ 	.word	0x000000ff
        /*0080*/ 	.word	0x00000000
        /*0084*/ 	.short	0x0100
        /*0086*/ 	.byte	0x08
	.zero		1


	//   ....[1]....
        /*0088*/ 	.word	0x00000240
        /*008c*/ 	.word	0x000000ff
        /*0090*/ 	.word	0x00000030
        /*0094*/ 	.short	0x0100
        /*0096*/ 	.byte	0x08
	.zero		1


	//   ....[2]....
        /*0098*/ 	.word	0x00000250
        /*009c*/ 	.word	0x000000ff
        /*00a0*/ 	.word	0x00000008
        /*00a4*/ 	.short	0x0100
        /*00a6*/ 	.byte	0x08
	.zero		1


	//   ....[3]....
        /*00a8*/ 	.word	0x00000260
        /*00ac*/ 	.word	0x000000ff
        /*00b0*/ 	.word	0x00000038
        /*00b4*/ 	.short	0x0100
        /*00b6*/ 	.byte	0x08
	.zero		1


	//   ....[4]....
        /*00b8*/ 	.word	0x00000270
        /*00bc*/ 	.word	0x000000ff
        /*00c0*/ 	.word	0x00000010
        /*00c4*/ 	.short	0x0100
        /*00c6*/ 	.byte	0x08
	.zero		1


	//   ....[5]....
        /*00c8*/ 	.word	0x00000280
        /*00cc*/ 	.word	0x000000ff
        /*00d0*/ 	.word	0x00000040
        /*00d4*/ 	.short	0x0100
        /*00d6*/ 	.byte	0x08
	.zero		1


	//   ....[6]....
        /*00d8*/ 	.word	0x00000290
        /*00dc*/ 	.word	0x000000ff
        /*00e0*/ 	.word	0x00000018
        /*00e4*/ 	.short	0x0100
        /*00e6*/ 	.byte	0x08
	.zero		1


	//   ....[7]....
        /*00e8*/ 	.word	0x000002a0
        /*00ec*/ 	.word	0x000000ff
        /*00f0*/ 	.word	0x00000048
        /*00f4*/ 	.short	0x0100
        /*00f6*/ 	.byte	0x08
	.zero		1


	//   ....[8]....
        /*00f8*/ 	.word	0x000002b0
        /*00fc*/ 	.word	0x000000ff
        /*0100*/ 	.word	0x00000020
        /*0104*/ 	.short	0x0100
        /*0106*/ 	.byte	0x08
	.zero		1


	//   ....[9]....
        /*0108*/ 	.word	0x000002c0
        /*010c*/ 	.word	0x000000ff
        /*0110*/ 	.word	0x00000050
        /*0114*/ 	.short	0x0100
        /*0116*/ 	.byte	0x08
	.zero		1


	//   ....[10]....
        /*0118*/ 	.word	0x000002d0
        /*011c*/ 	.word	0x000000ff
        /*0120*/ 	.word	0x00000028
        /*0124*/ 	.short	0x0100
        /*0126*/ 	.byte	0x08
	.zero		1


	//   ....[11]....
        /*0128*/ 	.word	0x000002e0
        /*012c*/ 	.word	0x000000ff
        /*0130*/ 	.word	0x00000058
        /*0134*/ 	.short	0x0100
        /*0136*/ 	.byte	0x08
	.zero		1


	//   ....[12]....
        /*0138*/ 	.word	0x00000740
        /*013c*/ 	.word	0x000000ff
        /*0140*/ 	.word	0x00000070
        /*0144*/ 	.short	0x0100
        /*0146*/ 	.byte	0x06
	.zero		1


	//   ....[13]....
        /*0148*/ 	.word	0x000007d0
        /*014c*/ 	.word	0x000000ff
        /*0150*/ 	.word	0x00000078
        /*0154*/ 	.short	0x0100
        /*0156*/ 	.byte	0x06
	.zero		1


	//   ....[14]....
        /*0158*/ 	.word	0x00001680
        /*015c*/ 	.word	0x000000ff
        /*0160*/ 	.word	0x00000000
        /*0164*/ 	.short	0x010a
        /*0166*/ 	.byte	0x06
	.zero		1


	//   ....[15]....
        /*0168*/ 	.word	0x000016c0
        /*016c*/ 	.word	0x000000ff
        /*0170*/ 	.word	0x00000000
        /*0174*/ 	.short	0x010a
        /*0176*/ 	.byte	0x06
	.zero		1


	//   ....[16]....
        /*0178*/ 	.word	0x00001ea0
        /*017c*/ 	.word	0x000000ff
        /*0180*/ 	.word	0x00000000
        /*0184*/ 	.short	0x010a
        /*0186*/ 	.byte	0x0d
	.zero		1


	//   ....[17]....
        /*0188*/ 	.word	0x00001ee0
        /*018c*/ 	.word	0x000000ff
        /*0190*/ 	.word	0x00000000
        /*0194*/ 	.short	0x010a
        /*0196*/ 	.byte	0x0d
	.zero		1


	//   ....[18]....
        /*0198*/ 	.word	0x000024b0
        /*019c*/ 	.word	0x0000000c
        /*01a0*/ 	.word	0x00000000
        /*01a4*/ 	.short	0x0101
        /*01a6*/ 	.byte	0x3f
	.zero		1


	//   ....[19]....
        /*01a8*/ 	.word	0x00002950
        /*01ac*/ 	.word	0x0000000a
        /*01b0*/ 	.word	0x00000000
        /*01b4*/ 	.short	0x0101
        /*01b6*/ 	.byte	0x3f
	.zero		1


	//   ....[20]....
        /*01b8*/ 	.word	0x00007270
        /*01bc*/ 	.word	0x00000014
        /*01c0*/ 	.word	0x00000030
        /*01c4*/ 	.short	0x010a
        /*01c6*/ 	.byte	0x3f
	.zero		1


	//   ....[21]....
        /*01c8*/ 	.word	0x000075d0
        /*01cc*/ 	.word	0x00000008
        /*01d0*/ 	.word	0x00000078
        /*01d4*/ 	.short	0x0101
        /*01d6*/ 	.byte	0x3f
	.zero		1


	//   ....[22]....
        /*01d8*/ 	.word	0x00007d30
        /*01dc*/ 	.word	0x00000007
        /*01e0*/ 	.word	0x00000000
        /*01e4*/ 	.short	0x010a
        /*01e6*/ 	.byte	0x3f
	.zero		1


	//   ....[23]....
        /*01e8*/ 	.word	0x00007db0
        /*01ec*/ 	.word	0x00000009
        /*01f0*/ 	.word	0x00000000
        /*01f4*/ 	.short	0x010a
        /*01f6*/ 	.byte	0x3f
	.zero		1


	//   ....[24]....
        /*01f8*/ 	.word	0x00007e40
        /*01fc*/ 	.word	0x00000006
        /*0200*/ 	.word	0x00000000
        /*0204*/ 	.short	0x010a
        /*0206*/ 	.byte	0x3f
	.zero		1


	//   ....[25]....
        /*0208*/ 	.word	0x00007ed0
        /*020c*/ 	.word	0x00000009
        /*0210*/ 	.word	0x00000000
        /*0214*/ 	.short	0x010a
        /*0216*/ 	.byte	0x3f
	.zero		1


	//   ....[26]....
        /*0218*/ 	.word	0x00007f60
        /*021c*/ 	.word	0x00000006
        /*0220*/ 	.word	0x00000000
        /*0224*/ 	.short	0x010a
        /*0226*/ 	.byte	0x3f
	.zero		1


	//   ....[27]....
        /*0228*/ 	.word	0x00007ff0
        /*022c*/ 	.word	0x00000003
        /*0230*/ 	.word	0x00000000
        /*0234*/ 	.short	0x010a
        /*0236*/ 	.byte	0x3f
	.zero		1


	//   ....[28]....
        /*0238*/ 	.word	0x00008060
        /*023c*/ 	.word	0x0000000b
        /*0240*/ 	.word	0x00000000
        /*0244*/ 	.short	0x010a
        /*0246*/ 	.byte	0x3f
	.zero		1


	//   ....[29]....
        /*0248*/ 	.word	0x000080c0
        /*024c*/ 	.word	0x0000000d
        /*0250*/ 	.word	0x00000000
        /*0254*/ 	.short	0x010a
        /*0256*/ 	.byte	0x3f
	.zero		1


	//   ....[30]....
        /*0258*/ 	.word	0x00008190
        /*025c*/ 	.word	0x00000014
        /*0260*/ 	.word	0x00000030
        /*0264*/ 	.short	0x010a
        /*0266*/ 	.byte	0x3f
	.zero		1


	//   ....[31]....
        /*0268*/ 	.word	0x00008260
        /*026c*/ 	.word	0x00000007
        /*0270*/ 	.word	0x00000000
        /*0274*/ 	.short	0x010a
        /*0276*/ 	.byte	0x3f
	.zero		1


	//   ....[32]....
        /*0278*/ 	.word	0x000082b0
        /*027c*/ 	.word	0x00000009
        /*0280*/ 	.word	0x00000000
        /*0284*/ 	.short	0x010a
        /*0286*/ 	.byte	0x3f
	.zero		1


	//   ....[33]....
        /*0288*/ 	.word	0x00008300
        /*028c*/ 	.word	0x00000006
        /*0290*/ 	.word	0x00000000
        /*0294*/ 	.short	0x010a
        /*0296*/ 	.byte	0x3f
	.zero		1


	//   ....[34]....
        /*0298*/ 	.word	0x00008350
        /*029c*/ 	.word	0x00000009
        /*02a0*/ 	.word	0x00000000
        /*02a4*/ 	.short	0x010a
        /*02a6*/ 	.byte	0x3f
	.zero		1


	//   ....[35]....
        /*02a8*/ 	.word	0x000083a0
        /*02ac*/ 	.word	0x00000006
        /*02b0*/ 	.word	0x00000000
        /*02b4*/ 	.short	0x010a
        /*02b6*/ 	.byte	0x3f
	.zero		1


	//----- nvinfo : EIATTR_NUM_MBARRIERS
	.align		4
.L_28:
        /*02b8*/ 	.byte	0x03, 0x38
        /*02ba*/ 	.short	0x000e


	//----- nvinfo : EIATTR_EXIT_INSTR_OFFSETS
	.align		4
        /*02bc*/ 	.byte	0x04, 0x1c
        /*02be*/ 	.short	(.L_30 - .L_29)


	//   ....[0]....
.L_29:
        /*02c0*/ 	.word	0x000009b0


	//   ....[1]....
        /*02c4*/ 	.word	0x000011a0


	//   ....[2]....
        /*02c8*/ 	.word	0x00006970


	//   ....[3]....
        /*02cc*/ 	.word	0x00006ee0


	//   ....[4]....
        /*02d0*/ 	.word	0x00008040


	//----- nvinfo : EIATTR_MAX_THREADS
	.align		4
.L_30:
        /*02d4*/ 	.byte	0x04, 0x05
        /*02d6*/ 	.short	(.L_32 - .L_31)
.L_31:
        /*02d8*/ 	.word	0x00000180
        /*02dc*/ 	.word	0x00000001
        /*02e0*/ 	.word	0x00000001


	//----- nvinfo : EIATTR_CRS_STACK_SIZE
	.align		4
.L_32:
        /*02e4*/ 	.byte	0x04, 0x1e
        /*02e6*/ 	.short	(.L_34 - .L_33)
.L_33:
        /*02e8*/ 	.word	0x00000000


	//----- nvinfo : EIATTR_CBANK_PARAM_SIZE
	.align		4
.L_34:
        /*02ec*/ 	.byte	0x03, 0x19
        /*02ee*/ 	.short	0x0470


	//----- nvinfo : EIATTR_PARAM_CBANK
	.align		4
        /*02f0*/ 	.byte	0x04, 0x0a
        /*02f2*/ 	.short	(.L_36 - .L_35)
	.align		4
.L_35:
        /*02f4*/ 	.word	index@(.nv.constant0._ZN7cutlass13device_kernelINS_4gemm6kernel13GemmUniversalIN4cute5tupleIJiiiiEEENS1_10collective13CollectiveMmaINS1_37MainloopSm90TmaGmmaWarpSpecializedFP8ILi6ENS5_IJNS4_1CILi2EEENSA_ILi1EEESC_EEENS1_35KernelTmaWarpSpecializedCooperativeEEENS5_IJNSA_ILi512EEENSA_ILi16EEENSA_ILi64EEEEEENS_12float_e4m3_tENS5_IJlSC_lEEESK_SL_NS4_8TiledMMAINS4_8MMA_AtomIJNS4_4SM904GMMA30MMA_64x16x32_F32E4M3E4M3_SS_TNILNSP_7ScaleInE1ELSR_1EEEEEENS4_6LayoutISD_NS5_IJSC_NSA_ILi0EEESV_EEEEENS5_IJNS4_10UnderscoreESY_SY_EEEEENS4_13SM90_TMA_LOADENS4_14ComposedLayoutINS4_7SwizzleILi2ELi4ELi3EEENS4_18smem_ptr_flag_bitsILi8EEENSU_INS5_IJNSA_ILi8EEESI_EEENS5_IJSI_SC_EEEEEEEvNS4_8identityENS4_23SM90_TMA_LOAD_MULTICASTES1B_vS1C_EENS_8epilogue10collective6detail29Sm90TmaWarpSpecializedAdapterINS1G_15DefaultEpilogueISK_SL_SL_NS1F_6thread17LinearCombinationISK_Li1EffLNS1K_9ScaleType4KindE0ELNS_15FloatRoundStyleE2ESK_EENS1_15EpilogueDefaultEEEEEvvEEEEvNT_6ParamsE)
        /*02f8*/ 	.short	0x0210
        /*02fa*/ 	.short	0x0470


	//----- nvinfo : EIATTR_SW_WAR
	.align		4
.L_36:
        /*02fc*/ 	.byte	0x04, 0x36
        /*02fe*/ 	.short	(.L_38 - .L_37)
.L_37:
        /*0300*/ 	.word	0x00000008
.L_38:


//--------------------- .nv.callgraph             --------------------------
	.section	.nv.callgraph,"",@"SHT_CUDA_CALLGRAPH"
	.align	4
	.sectionentsize	8
	.align		4
        /*0000*/ 	.word	0x00000000
	.align		4
        /*0004*/ 	.word	0xffffffff
	.align		4
        /*0008*/ 	.word	0x00000000
	.align		4
        /*000c*/ 	.word	0xfffffffe
	.align		4
        /*0010*/ 	.word	0x00000000
	.align		4
        /*0014*/ 	.word	0xfffffffd
	.align		4
        /*0018*/ 	.word	0x00000000
	.align		4
        /*001c*/ 	.word	0xfffffffc


//--------------------- .nv.constant4             --------------------------
	.section	.nv.constant4,"a",@progbits
	.align	8
	.align		8
.nv.constant4:
        /*0000*/ 	.dword	_ZN39_INTERNAL_d4523fdc_4_k_cu_c83925f3_96564cuda3std3__45__cpo5beginE
	.align		8
        /*0008*/ 	.dword	_ZN39_INTERNAL_d4523fdc_4_k_cu_c83925f3_96564cuda3std3__45__cpo3endE
	.align		8
        /*0010*/ 	.dword	_ZN39_INTERNAL_d4523fdc_4_k_cu_c83925f3_96564cuda3std3__45__cpo6cbeginE
	.align		8
        /*0018*/ 	.dword	_ZN39_INTERNAL_d4523fdc_4_k_cu_c83925f3_96564cuda3std3__45__cpo4cendE
	.align		8
        /*0020*/ 	.dword	_ZN39_INTERNAL_d4523fdc_4_k_cu_c83925f3_96564cuda3std3__441_GLOBAL__N__d4523fdc_4_k_cu_c83925f3_96566ignoreE
	.align		8
        /*0028*/ 	.dword	_ZN39_INTERNAL_d4523fdc_4_k_cu_c83925f3_96564cuda3std3__419piecewise_constructE
	.align		8
        /*0030*/ 	.dword	_ZN39_INTERNAL_d4523fdc_4_k_cu_c83925f3_96564cuda3std3__48in_placeE
	.align		8
        /*0038*/ 	.dword	_ZN39_INTERNAL_d4523fdc_4_k_cu_c83925f3_96564cuda3std6ranges3__45__cpo4swapE
	.align		8
        /*0040*/ 	.dword	_ZN39_INTERNAL_d4523fdc_4_k_cu_c83925f3_96564cuda3std6ranges3__45__cpo9iter_moveE
	.align		8
        /*0048*/ 	.dword	_ZN39_INTERNAL_d4523fdc_4_k_cu_c83925f3_96564cute7productE
	.align		8
        /*0050*/ 	.dword	_ZN39_INTERNAL_d4523fdc_4_k_cu_c83925f3_96564cute1_E


//--------------------- .text._ZN7cutlass13device_kernelINS_4gemm6kernel13GemmUniversalIN4cute5tupleIJiiiiEEENS1_10collective13CollectiveMmaINS1_37MainloopSm90TmaGmmaWarpSpecializedFP8ILi6ENS5_IJNS4_1CILi2EEENSA_ILi1EEESC_EEENS1_35KernelTmaWarpSpecializedCooperativeEEENS5_IJNSA_ILi512EEENSA_ILi16EEENSA_ILi64EEEEEENS_12float_e4m3_tENS5_IJlSC_lEEESK_SL_NS4_8TiledMMAINS4_8MMA_AtomIJNS4_4SM904GMMA30MMA_64x16x32_F32E4M3E4M3_SS_TNILNSP_7ScaleInE1ELSR_1EEEEEENS4_6LayoutISD_NS5_IJSC_NSA_ILi0EEESV_EEEEENS5_IJNS4_10UnderscoreESY_SY_EEEEENS4_13SM90_TMA_LOADENS4_14ComposedLayoutINS4_7SwizzleILi2ELi4ELi3EEENS4_18smem_ptr_flag_bitsILi8EEENSU_INS5_IJNSA_ILi8EEESI_EEENS5_IJSI_SC_EEEEEEEvNS4_8identityENS4_23SM90_TMA_LOAD_MULTICASTES1B_vS1C_EENS_8epilogue10collective6detail29Sm90TmaWarpSpecializedAdapterINS1G_15DefaultEpilogueISK_SL_SL_NS1F_6thread17LinearCombinationISK_Li1EffLNS1K_9ScaleType4KindE0ELNS_15FloatRoundStyleE2ESK_EENS1_15EpilogueDefaultEEEEEvvEEEEvNT_6ParamsE --------------------------
	.section	.text._ZN7cutlass13device_kernelINS_4gemm6kernel13GemmUniversalIN4cute5tupleIJiiiiEEENS1_10collective13CollectiveMmaINS1_37MainloopSm90TmaGmmaWarpSpecializedFP8ILi6ENS5_IJNS4_1CILi2EEENSA_ILi1EEESC_EEENS1_35KernelTmaWarpSpecializedCooperativeEEENS5_IJNSA_ILi512EEENSA_ILi16EEENSA_ILi64EEEEEENS_12float_e4m3_tENS5_IJlSC_lEEESK_SL_NS4_8TiledMMAINS4_8MMA_AtomIJNS4_4SM904GMMA30MMA_64x16x32_F32E4M3E4M3_SS_TNILNSP_7ScaleInE1ELSR_1EEEEEENS4_6LayoutISD_NS5_IJSC_NSA_ILi0EEESV_EEEEENS5_IJNS4_10UnderscoreESY_SY_EEEEENS4_13SM90_TMA_LOADENS4_14ComposedLayoutINS4_7SwizzleILi2ELi4ELi3EEENS4_18smem_ptr_flag_bitsILi8EEENSU_INS5_IJNSA_ILi8EEESI_EEENS5_IJSI_SC_EEEEEEEvNS4_8identityENS4_23SM90_TMA_LOAD_MULTICASTES1B_vS1C_EENS_8epilogue10collective6detail29Sm90TmaWarpSpecializedAdapterINS1G_15DefaultEpilogueISK_SL_SL_NS1F_6thread17LinearCombinationISK_Li1EffLNS1K_9ScaleType4KindE0ELNS_15FloatRoundStyleE2ESK_EENS1_15EpilogueDefaultEEEEEvvEEEEvNT_6ParamsE,"ax",@progbits
	.align	128
.text._ZN7cutlass13device_kernelINS_4gemm6kernel13GemmUniversalIN4cute5tupleIJiiiiEEENS1_10collective13CollectiveMmaINS1_37MainloopSm90TmaGmmaWarpSpecializedFP8ILi6ENS5_IJNS4_1CILi2EEENSA_ILi1EEESC_EEENS1_35KernelTmaWarpSpecializedCooperativeEEENS5_IJNSA_ILi512EEENSA_ILi16EEENSA_ILi64EEEEEENS_12float_e4m3_tENS5_IJlSC_lEEESK_SL_NS4_8TiledMMAINS4_8MMA_AtomIJNS4_4SM904GMMA30MMA_64x16x32_F32E4M3E4M3_SS_TNILNSP_7ScaleInE1ELSR_1EEEEEENS4_6LayoutISD_NS5_IJSC_NSA_ILi0EEESV_EEEEENS5_IJNS4_10UnderscoreESY_SY_EEEEENS4_13SM90_TMA_LOADENS4_14ComposedLayoutINS4_7SwizzleILi2ELi4ELi3EEENS4_18smem_ptr_flag_bitsILi8EEENSU_INS5_IJNSA_ILi8EEESI_EEENS5_IJSI_SC_EEEEEEEvNS4_8identityENS4_23SM90_TMA_LOAD_MULTICASTES1B_vS1C_EENS_8epilogue10collective6detail29Sm90TmaWarpSpecializedAdapterINS1G_15DefaultEpilogueISK_SL_SL_NS1F_6thread17LinearCombinationISK_Li1EffLNS1K_9ScaleType4KindE0ELNS_15FloatRoundStyleE2ESK_EENS1_15EpilogueDefaultEEEEEvvEEEEvNT_6ParamsE:
        .type           _ZN7cutlass13device_kernelINS_4gemm6kernel13GemmUniversalIN4cute5tupleIJiiiiEEENS1_10collective13CollectiveMmaINS1_37MainloopSm90TmaGmmaWarpSpecializedFP8ILi6ENS5_IJNS4_1CILi2EEENSA_ILi1EEESC_EEENS1_35KernelTmaWarpSpecializedCooperativeEEENS5_IJNSA_ILi512EEENSA_ILi16EEENSA_ILi64EEEEEENS_12float_e4m3_tENS5_IJlSC_lEEESK_SL_NS4_8TiledMMAINS4_8MMA_AtomIJNS4_4SM904GMMA30MMA_64x16x32_F32E4M3E4M3_SS_TNILNSP_7ScaleInE1ELSR_1EEEEEENS4_6LayoutISD_NS5_IJSC_NSA_ILi0EEESV_EEEEENS5_IJNS4_10UnderscoreESY_SY_EEEEENS4_13SM90_TMA_LOADENS4_14ComposedLayoutINS4_7SwizzleILi2ELi4ELi3EEENS4_18smem_ptr_flag_bitsILi8EEENSU_INS5_IJNSA_ILi8EEESI_EEENS5_IJSI_SC_EEEEEEEvNS4_8identityENS4_23SM90_TMA_LOAD_MULTICASTES1B_vS1C_EENS_8epilogue10collective6detail29Sm90TmaWarpSpecializedAdapterINS1G_15DefaultEpilogueISK_SL_SL_NS1F_6thread17LinearCombinationISK_Li1EffLNS1K_9ScaleType4KindE0ELNS_15FloatRoundStyleE2ESK_EENS1_15EpilogueDefaultEEEEEvvEEEEvNT_6ParamsE,@function
        .size           _ZN7cutlass13device_kernelINS_4gemm6kernel13GemmUniversalIN4cute5tupleIJiiiiEEENS1_10collective13CollectiveMmaINS1_37MainloopSm90TmaGmmaWarpSpecializedFP8ILi6ENS5_IJNS4_1CILi2EEENSA_ILi1EEESC_EEENS1_35KernelTmaWarpSpecializedCooperativeEEENS5_IJNSA_ILi512EEENSA_ILi16EEENSA_ILi64EEEEEENS_12float_e4m3_tENS5_IJlSC_lEEESK_SL_NS4_8TiledMMAINS4_8MMA_AtomIJNS4_4SM904GMMA30MMA_64x16x32_F32E4M3E4M3_SS_TNILNSP_7ScaleInE1ELSR_1EEEEEENS4_6LayoutISD_NS5_IJSC_NSA_ILi0EEESV_EEEEENS5_IJNS4_10UnderscoreESY_SY_EEEEENS4_13SM90_TMA_LOADENS4_14ComposedLayoutINS4_7SwizzleILi2ELi4ELi3EEENS4_18smem_ptr_flag_bitsILi8EEENSU_INS5_IJNSA_ILi8EEESI_EEENS5_IJSI_SC_EEEEEEEvNS4_8identityENS4_23SM90_TMA_LOAD_MULTICASTES1B_vS1C_EENS_8epilogue10collective6detail29Sm90TmaWarpSpecializedAdapterINS1G_15DefaultEpilogueISK_SL_SL_NS1F_6thread17LinearCombinationISK_Li1EffLNS1K_9ScaleType4KindE0ELNS_15FloatRoundStyleE2ESK_EENS1_15EpilogueDefaultEEEEEvvEEEEvNT_6ParamsE,(.L_x_90 - _ZN7cutlass13device_kernelINS_4gemm6kernel13GemmUniversalIN4cute5tupleIJiiiiEEENS1_10collective13CollectiveMmaINS1_37MainloopSm90TmaGmmaWarpSpecializedFP8ILi6ENS5_IJNS4_1CILi2EEENSA_ILi1EEESC_EEENS1_35KernelTmaWarpSpecializedCooperativeEEENS5_IJNSA_ILi512EEENSA_ILi16EEENSA_ILi64EEEEEENS_12float_e4m3_tENS5_IJlSC_lEEESK_SL_NS4_8TiledMMAINS4_8MMA_AtomIJNS4_4SM904GMMA30MMA_64x16x32_F32E4M3E4M3_SS_TNILNSP_7ScaleInE1ELSR_1EEEEEENS4_6LayoutISD_NS5_IJSC_NSA_ILi0EEESV_EEEEENS5_IJNS4_10UnderscoreESY_SY_EEEEENS4_13SM90_TMA_LOADENS4_14ComposedLayoutINS4_7SwizzleILi2ELi4ELi3EEENS4_18smem_ptr_flag_bitsILi8EEENSU_INS5_IJNSA_ILi8EEESI_EEENS5_IJSI_SC_EEEEEEEvNS4_8identityENS4_23SM90_TMA_LOAD_MULTICASTES1B_vS1C_EENS_8epilogue10collective6detail29Sm90TmaWarpSpecializedAdapterINS1G_15DefaultEpilogueISK_SL_SL_NS1F_6thread17LinearCombinationISK_Li1EffLNS1K_9ScaleType4KindE0ELNS_15FloatRoundStyleE2ESK_EENS1_15EpilogueDefaultEEEEEvvEEEEvNT_6ParamsE)
        .other          _ZN7cutlass13device_kernelINS_4gemm6kernel13GemmUniversalIN4cute5tupleIJiiiiEEENS1_10collective13CollectiveMmaINS1_37MainloopSm90TmaGmmaWarpSpecializedFP8ILi6ENS5_IJNS4_1CILi2EEENSA_ILi1EEESC_EEENS1_35KernelTmaWarpSpecializedCooperativeEEENS5_IJNSA_ILi512EEENSA_ILi16EEENSA_ILi64EEEEEENS_12float_e4m3_tENS5_IJlSC_lEEESK_SL_NS4_8TiledMMAINS4_8MMA_AtomIJNS4_4SM904GMMA30MMA_64x16x32_F32E4M3E4M3_SS_TNILNSP_7ScaleInE1ELSR_1EEEEEENS4_6LayoutISD_NS5_IJSC_NSA_ILi0EEESV_EEEEENS5_IJNS4_10UnderscoreESY_SY_EEEEENS4_13SM90_TMA_LOADENS4_14ComposedLayoutINS4_7SwizzleILi2ELi4ELi3EEENS4_18smem_ptr_flag_bitsILi8EEENSU_INS5_IJNSA_ILi8EEESI_EEENS5_IJSI_SC_EEEEEEEvNS4_8identityENS4_23SM90_TMA_LOAD_MULTICASTES1B_vS1C_EENS_8epilogue10collective6detail29Sm90TmaWarpSpecializedAdapterINS1G_15DefaultEpilogueISK_SL_SL_NS1F_6thread17LinearCombinationISK_Li1EffLNS1K_9ScaleType4KindE0ELNS_15FloatRoundStyleE2ESK_EENS1_15EpilogueDefaultEEEEEvvEEEEvNT_6ParamsE,@"STO_CUDA_ENTRY STV_DEFAULT"
_ZN7cutlass13device_kernelINS_4gemm6kernel13GemmUniversalIN4cute5tupleIJiiiiEEENS1_10collective13CollectiveMmaINS1_37MainloopSm90TmaGmmaWarpSpecializedFP8ILi6ENS5_IJNS4_1CILi2EEENSA_ILi1EEESC_EEENS1_35KernelTmaWarpSpecializedCooperativeEEENS5_IJNSA_ILi512EEENSA_ILi16EEENSA_ILi64EEEEEENS_12float_e4m3_tENS5_IJlSC_lEEESK_SL_NS4_8TiledMMAINS4_8MMA_AtomIJNS4_4SM904GMMA30MMA_64x16x32_F32E4M3E4M3_SS_TNILNSP_7ScaleInE1ELSR_1EEEEEENS4_6LayoutISD_NS5_IJSC_NSA_ILi0EEESV_EEEEENS5_IJNS4_10UnderscoreESY_SY_EEEEENS4_13SM90_TMA_LOADENS4_14ComposedLayoutINS4_7SwizzleILi2ELi4ELi3EEENS4_18smem_ptr_flag_bitsILi8EEENSU_INS5_IJNSA_ILi8EEESI_EEENS5_IJSI_SC_EEEEEEEvNS4_8identityENS4_23SM90_TMA_LOAD_MULTICASTES1B_vS1C_EENS_8epilogue10collective6detail29Sm90TmaWarpSpecializedAdapterINS1G_15DefaultEpilogueISK_SL_SL_NS1F_6thread17LinearCombinationISK_Li1EffLNS1K_9ScaleType4KindE0ELNS_15FloatRoundStyleE2ESK_EENS1_15EpilogueDefaultEEEEEvvEEEEvNT_6ParamsE:
[----:B------:R-:W-:Y:S01]  /*0000*/  LDC R1, c[0x0][0x28] ;  /* 0x00000a00ff017b82 */ /* 0x000fe20000000800 */
[----:B------:R-:W0:Y:S01]  /*0010*/  S2R R0, SR_TID.X ;  /* 0x0000000000007919 */ /* 0x000e220000002100 */
[----:B------:R-:W-:Y:S01]  /*0020*/  ELECT P0, URZ, PT ;  /* 0x00000000003f782f */ /* 0x000fe20003800000 */
[----:B------:R-:W-:Y:S01]  /*0030*/  BSSY B0, `(.L_x_0) ;  /* 0x000000f000007945 */ /* 0x000fe20003800000 */
[--C-:B0-----:R-:W-:Y:S02]  /*0040*/  SHF.R.U32.HI R2, RZ, 0x5, R0.reuse ;  /* 0x00000005ff027819 */ /* 0x101fe40000011600 */
[----:B------:R-:W-:-:S03]  /*0050*/  SHF.R.U32.HI R3, RZ, 0x7, R0 ;  /* 0x00000007ff037819 */ /* 0x000fc60000011600 */
[----:B------:R-:W0:Y:S04]  /*0060*/  SHFL.IDX PT, R8, R2, RZ, 0x1f ;  /* 0x00001fff02087589 */ /* 0x000e2800000e0000 */
[----:B------:R1:W2:Y:S01]  /*0070*/  SHFL.IDX PT, R4, R3, RZ, 0x1f ;  /* 0x00001fff03047589 */ /* 0x0002a200000e0000 */
[----:B0-----:R-:W-:-:S13]  /*0080*/  ISETP.NE.OR P0, PT, R8, RZ, !P0 ;  /* 0x000000ff0800720c */ /* 0x001fda0004705670 */
[----:B-12---:R-:W-:Y:S05]  /*0090*/  @P0 BRA `(.L_x_1) ;  /* 0x0000000000200947 */ /* 0x006fea0003800000 */
[----:B------:R-:W-:Y:S02]  /*00a0*/  ULDC.64 UR4, c[0x0][0x198] ;  /* 0x0000660000047ab9 */ /* 0x000fe40000000a00 */
[----:B------:R-:W-:Y:S02]  /*00b0*/  UIADD3 UR6, UP0, UR4, 0xf0, URZ ;  /* 0x000000f004067890 */ /* 0x000fe4000ff1e03f */
[----:B------:R-:W-:Y:S02]  /*00c0*/  UIADD3 UR4, UP1, UR4, 0x1f0, URZ ;  /* 0x000001f004047890 */ /* 0x000fe4000ff3e03f */
[----:B------:R-:W-:Y:S02]  /*00d0*/  UIADD3.X UR7, URZ, UR5, URZ, UP0, !UPT ;  /* 0x000000053f077290 */ /* 0x000fe400087fe43f */
[----:B------:R-:W-:-:S07]  /*00e0*/  UIADD3.X UR5, URZ, UR5, URZ, UP1, !UPT ;  /* 0x000000053f057290 */ /* 0x000fce0008ffe43f */
[----:B------:R0:W-:Y:S02]  /*00f0*/  UTMACCTL.PF [UR6] ;  /* 0x00000000060079b9 */ /* 0x0001e40008040000 */
[----:B------:R0:W-:Y:S02]  /*0100*/  UTMACCTL.PF [UR4] ;  /* 0x00000000040079b9 */ /* 0x0001e40008040000 */
[----:B0-----:R-:W-:Y:S01]  /*0110*/  NOP ;  /* 0x0000000000007918 */ /* 0x001fe20000000000 */
.L_x_1:
[----:B------:R-:W-:Y:S05]  /*0120*/  BSYNC B0 ;  /* 0x0000000000007941 */ /* 0x000fea0003800000 */
.L_x_0:
[----:B------:R-:W0:Y:S02]  /*0130*/  SHFL.IDX PT, R3, R2, RZ, 0x1f ;  /* 0x00001fff02037589 */ /* 0x000e2400000e0000 */
[----:B0-----:R-:W-:-:S13]  /*0140*/  ISETP.NE.AND P0, PT, R3, RZ, PT ;  /* 0x000000ff0300720c */ /* 0x001fda0003f05270 */
[----:B------:R-:W-:Y:S05]  /*0150*/  @P0 BRA `(.L_x_2) ;  /* 0x0000000000680947 */ /* 0x000fea0003800000 */
[----:B------:R-:W0:Y:S01]  /*0160*/  S2UR UR8, SR_CgaCtaId ;  /* 0x00000000000879c3 */ /* 0x000e220000008800 */
[----:B------:R-:W-:Y:S01]  /*0170*/  UMOV UR4, 0x400 ;  /* 0x0000040000047882 */ /* 0x000fe20000000000 */
[----:B------:R-:W-:Y:S01]  /*0180*/  UMOV UR5, 0x1 ;  /* 0x0000000100057882 */ /* 0x000fe20000000000 */
[----:B------:R-:W-:Y:S01]  /*0190*/  UMOV UR6, 0x4 ;  /* 0x0000000400067882 */ /* 0x000fe20000000000 */
[----:B------:R-:W-:Y:S01]  /*01a0*/  ELECT P0, URZ, PT ;  /* 0x00000000003f782f */ /* 0x000fe20003800000 */
[----:B------:R-:W-:-:S04]  /*01b0*/  UIADD3 UR6, -UR6, 0x100000, URZ ;  /* 0x0010000006067890 */ /* 0x000fc8000fffe13f */
[----:B------:R-:W-:Y:S02]  /*01c0*/  USHF.L.U32 UR7, UR6, 0xb, URZ ;  /* 0x0000000b06077899 */ /* 0x000fe4000800063f */
[----:B------:R-:W-:Y:S02]  /*01d0*/  USHF.L.U32 UR6, UR6, 0x1, URZ ;  /* 0x0000000106067899 */ /* 0x000fe4000800063f */
[----:B0-----:R-:W-:Y:S02]  /*01e0*/  ULEA UR8, UR8, UR4, 0x18 ;  /* 0x0000000408087291 */ /* 0x001fe4000f8ec03f */
[----:B------:R-:W-:-:S04]  /*01f0*/  UIADD3 UR4, -UR5, 0x100000, URZ ;  /* 0x0010000005047890 */ /* 0x000fc8000fffe13f */
[----:B------:R-:W-:Y:S02]  /*0200*/  USHF.L.U32 UR5, UR4, 0xb, URZ ;  /* 0x0000000b04057899 */ /* 0x000fe4000800063f */
[----:B------:R-:W-:Y:S01]  /*0210*/  USHF.L.U32 UR4, UR4, 0x1, URZ ;  /* 0x0000000104047899 */ /* 0x000fe2000800063f */
[----:B------:R-:W0:Y:S11]  /*0220*/  FENCE.VIEW.ASYNC.S ;  /* 0x00000000000073c6 */ /* 0x000e360000000000 */
[----:B0-----:R0:W1:Y:S01]  /*0230*/  SYNCS.EXCH.64 URZ, [UR8], UR4 ;  /* 0x00000004083f75b2 */ /* 0x0010620008000100 */
[----:B------:R0:W2:Y:S01]  /*0240*/  SYNCS.EXCH.64 URZ, [UR8+0x30], UR6 ;  /* 0x00003006083f75b2 */ /* 0x0000a20008000100 */
[----:B------:R0:W3:Y:S01]  /*0250*/  SYNCS.EXCH.64 URZ, [UR8+0x8], UR4 ;  /* 0x00000804083f75b2 */ /* 0x0000e20008000100 */
[----:B------:R0:W4:Y:S01]  /*0260*/  SYNCS.EXCH.64 URZ, [UR8+0x38], UR6 ;  /* 0x00003806083f75b2 */ /* 0x0001220008000100 */
[----:B------:R0:W0:Y:S01]  /*0270*/  SYNCS.EXCH.64 URZ, [UR8+0x10], UR4 ;  /* 0x00001004083f75b2 */ /* 0x0000220008000100 */
[----:B------:R0:W0:Y:S01]  /*0280*/  SYNCS.EXCH.64 URZ, [UR8+0x40], UR6 ;  /* 0x00004006083f75b2 */ /* 0x0000220008000100 */
[----:B------:R0:W0:Y:S01]  /*0290*/  SYNCS.EXCH.64 URZ, [UR8+0x18], UR4 ;  /* 0x00001804083f75b2 */ /* 0x0000220008000100 */
[----:B------:R0:W0:Y:S01]  /*02a0*/  SYNCS.EXCH.64 URZ, [UR8+0x48], UR6 ;  /* 0x00004806083f75b2 */ /* 0x0000220008000100 */
[----:B------:R0:W0:Y:S01]  /*02b0*/  SYNCS.EXCH.64 URZ, [UR8+0x20], UR4 ;  /* 0x00002004083f75b2 */ /* 0x0000220008000100 */
[----:B------:R0:W0:Y:S01]  /*02c0*/  SYNCS.EXCH.64 URZ, [UR8+0x50], UR6 ;  /* 0x00005006083f75b2 */ /* 0x0000220008000100 */
[----:B------:R0:W0:Y:S01]  /*02d0*/  SYNCS.EXCH.64 URZ, [UR8+0x28], UR4 ;  /* 0x00002804083f75b2 */ /* 0x0000220008000100 */
[----:B------:R0:W0:Y:S01]  /*02e0*/  SYNCS.EXCH.64 URZ, [UR8+0x58], UR6 ;  /* 0x00005806083f75b2 */ /* 0x0000220008000100 */
[----:B------:R-:W-:Y:S01]  /*02f0*/  NOP ;  /* 0x0000000000007918 */ /* 0x000fe20000000000 */
.L_x_2:
[----:B------:R-:W-:Y:S01]  /*0300*/  SHF.R.S32.HI R5, RZ, 0x1f, R0 ;  /* 0x0000001fff057819 */ /* 0x000fe20000011400 */
[----:B------:R-:W5:Y:S01]  /*0310*/  SHFL.IDX PT, R2, R2, RZ, 0x1f ;  /* 0x00001fff02027589 */ /* 0x000f6200000e0000 */
[----:B0-----:R-:W0:Y:S01]  /*0320*/  S2UR UR8, SR_CTAID.X ;  /* 0x00000000000879c3 */ /* 0x001e220000002500 */
[----:B------:R-:W-:Y:S02]  /*0330*/  ELECT P0, URZ, PT ;  /* 0x00000000003f782f */ /* 0x000fe40003800000 */
[----:B------:R-:W-:Y:S01]  /*0340*/  LEA.HI R5, R5, R0, RZ, 0x7 ;  /* 0x0000000005057211 */ /* 0x000fe200078f38ff */
[----:B------:R-:W1:Y:S01]  /*0350*/  S2R R10, SR_CTAID.Y ;  /* 0x00000000000a7919 */ /* 0x000e620000002600 */
[----:B------:R-:W-:Y:S01]  /*0360*/  ULDC UR4, c[0x0][0x150] ;  /* 0x0000540000047ab9 */ /* 0x000fe20000000800 */
[----:B------:R-:W-:Y:S01]  /*0370*/  NOP ;  /* 0x0000000000007918 */ /* 0x000fe20000000000 */
[----:B------:R-:W-:Y:S01]  /*0380*/  LOP3.LUT R5, R5, 0xffffff80, RZ, 0xc0, !PT ;  /* 0xffffff8005057812 */ /* 0x000fe200078ec0ff */
[----:B------:R-:W-:Y:S01]  /*0390*/  NOP ;  /* 0x0000000000007918 */ /* 0x000fe20000000000 */
[----:B------:R-:W2:Y:S01]  /*03a0*/  LDC R12, c[0x0][0x144] ;  /* 0x00005100ff0c7b82 */ /* 0x000ea20000000800 */
[----:B------:R-:W-:-:S02]  /*03b0*/  ISETP.NE.AND P3, PT, R4, RZ, PT ;  /* 0x000000ff0400720c */ /* 0x000fc40003f65270 */
[----:B------:R-:W-:-:S05]  /*03c0*/  IMAD.IADD R5, R0, 0x1, -R5 ;  /* 0x0000000100057824 */ /* 0x000fca00078e0a05 */
[----:B------:R-:W-:Y:S01]  /*03d0*/  SHF.R.S32.HI R6, RZ, 0x1f, R5 ;  /* 0x0000001fff067819 */ /* 0x000fe20000011405 */
[----:B------:R-:W3:Y:S03]  /*03e0*/  LDC R14, c[0x0][0x140] ;  /* 0x00005000ff0e7b82 */ /* 0x000ee60000000800 */
[----:B------:R-:W-:Y:S02]  /*03f0*/  LEA.HI R6, R6, R5, RZ, 0x3 ;  /* 0x0000000506067211 */ /* 0x000fe400078f18ff */
[----:B-----5:R-:W-:Y:S02]  /*0400*/  ISETP.NE.OR P0, PT, R2, RZ, !P0 ;  /* 0x000000ff0200720c */ /* 0x020fe40004705670 */
[--C-:B------:R-:W-:Y:S01]  /*0410*/  SHF.R.S32.HI R2, RZ, 0x3, R6.reuse ;  /* 0x00000003ff027819 */ /* 0x100fe20000011406 */
[----:B------:R-:W5:Y:S01]  /*0420*/  LDC R13, c[0x0][0x148] ;  /* 0x00005200ff0d7b82 */ /* 0x000f620000000800 */
[----:B------:R-:W-:-:S02]  /*0430*/  SHF.R.S32.HI R7, RZ, 0x1f, R6 ;  /* 0x0000001fff077819 */ /* 0x000fc40000011406 */
[----:B------:R-:W-:Y:S02]  /*0440*/  SHF.R.S32.HI R6, RZ, 0x1f, R3 ;  /* 0x0000001fff067819 */ /* 0x000fe40000011403 */
[----:B0-----:R-:W-:Y:S02]  /*0450*/  I2FP.F32.U32 R9, UR8 ;  /* 0x0000000800097c45 */ /* 0x001fe40008201000 */
[----:B------:R-:W-:Y:S02]  /*0460*/  LEA.HI R7, R7, R2, RZ, 0x2 ;  /* 0x0000000207077211 */ /* 0x000fe400078f10ff */
[----:B------:R-:W-:Y:S01]  /*0470*/  LEA.HI R6, R6, R3, RZ, 0x2 ;  /* 0x0000000306067211 */ /* 0x000fe200078f10ff */
[----:B------:R-:W-:Y:S01]  /*0480*/  FMUL R9, R9, UR4 ;  /* 0x0000000409097c20 */ /* 0x000fe20008400000 */
[----:B------:R-:W-:Y:S01]  /*0490*/  LOP3.LUT R7, R7, 0xfffffffc, RZ, 0xc0, !PT ;  /* 0xfffffffc07077812 */ /* 0x000fe200078ec0ff */
[----:B------:R-:W-:Y:S01]  /*04a0*/  VOTEU.ALL UP0, P0 ;  /* 0x00000000003f7886 */ /* 0x000fe20000000000 */
[----:B------:R-:W-:Y:S01]  /*04b0*/  LOP3.LUT R6, R6, 0x3ffffffc, RZ, 0xc0, !PT ;  /* 0x3ffffffc06067812 */ /* 0x000fe200078ec0ff */
[----:B------:R-:W-:Y:S01]  /*04c0*/  ULDC UR4, c[0x0][0x154] ;  /* 0x0000550000047ab9 */ /* 0x000fe20000000800 */
[----:B---3--:R-:W-:Y:S01]  /*04d0*/  ISETP.EQ.U32.AND P2, PT, R14, 0x1, PT ;  /* 0x000000010e00780c */ /* 0x008fe20003f42070 */
[----:B------:R-:W0:Y:S01]  /*04e0*/  F2I.U32.TRUNC.NTZ R9, R9 ;  /* 0x0000000900097305 */ /* 0x000e22000020f000 */
[----:B------:R-:W-:Y:S01]  /*04f0*/  IMAD.IADD R7, R2, 0x1, -R7 ;  /* 0x0000000102077824 */ /* 0x000fe200078e0a07 */
[----:B------:R-:W3:Y:S01]  /*0500*/  @!UP0 S2UR UR7, SR_CgaCtaId ;  /* 0x00000000000789c3 */ /* 0x000ee20000008800 */
[----:B------:R-:W-:Y:S01]  /*0510*/  IMAD.IADD R6, R3, 0x1, -R6 ;  /* 0x0000000103067824 */ /* 0x000fe200078e0a06 */
[----:B-1----:R-:W-:Y:S01]  /*0520*/  I2FP.F32.U32 R3, R10 ;  /* 0x0000000a00037245 */ /* 0x002fe20000201000 */
[----:B------:R-:W-:Y:S01]  /*0530*/  @!UP0 UMOV UR6, 0x400 ;  /* 0x0000040000068882 */ /* 0x000fe20000000000 */
[----:B------:R-:W-:Y:S01]  /*0540*/  VOTEU.ALL UP1, P0 ;  /* 0x00000000003f7886 */ /* 0x000fe20000020000 */
[----:B------:R-:W-:-:S02]  /*0550*/  IMAD R7, R6, 0x4, R7 ;  /* 0x0000000406077824 */ /* 0x000fc400078e0207 */
[----:B------:R-:W-:Y:S01]  /*0560*/  FMUL R6, R3, UR4 ;  /* 0x0000000403067c20 */ /* 0x000fe20008400000 */
[----:B------:R-:W-:Y:S01]  /*0570*/  SHF.R.S32.HI R3, RZ, 0x1f, R8 ;  /* 0x0000001fff037819 */ /* 0x000fe20000011408 */
[----:B------:R-:W-:Y:S01]  /*0580*/  UMOV UR4, 0x20 ;  /* 0x0000002000047882 */ /* 0x000fe20000000000 */
[----:B------:R-:W-:Y:S01]  /*0590*/  LEA.HI R2, R7, R7, RZ, 0x1 ;  /* 0x0000000707027211 */ /* 0x000fe200078f08ff */
[----:B------:R-:W-:-:S04]  /*05a0*/  @!UP0 UIADD3 UR4, -UR4, 0x100000, URZ ;  /* 0x0010000004048890 */ /* 0x000fc8000fffe13f */
[----:B------:R-:W-:Y:S02]  /*05b0*/  @!UP0 USHF.L.U32 UR5, UR4, 0xb, URZ ;  /* 0x0000000b04058899 */ /* 0x000fe4000800063f */
[----:B------:R-:W-:Y:S01]  /*05c0*/  @!UP0 USHF.L.U32 UR4, UR4, 0x1, URZ ;  /* 0x0000000104048899 */ /* 0x000fe2000800063f */
[----:B------:R-:W-:Y:S01]  /*05d0*/  LEA.HI R3, R3, R8, RZ, 0x2 ;  /* 0x0000000803037211 */ /* 0x000fe200078f10ff */
[----:B0-----:R-:W-:Y:S01]  /*05e0*/  IMAD.MOV R15, RZ, RZ, -R9 ;  /* 0x000000ffff0f7224 */ /* 0x001fe200078e0a09 */
[----:B------:R-:W-:Y:S01]  /*05f0*/  LOP3.LUT R2, R2, 0xfffffffe, RZ, 0xc0, !PT ;  /* 0xfffffffe02027812 */ /* 0x000fe200078ec0ff */
[----:B------:R-:W0:Y:S01]  /*0600*/  F2I.U32.TRUNC.NTZ R6, R6 ;  /* 0x0000000600067305 */ /* 0x000e22000020f000 */
[----:B------:R-:W-:Y:S01]  /*0610*/  LOP3.LUT R3, R3, 0xfffffffc, RZ, 0xc0, !PT ;  /* 0xfffffffc03037812 */ /* 0x000fe200078ec0ff */
[----:B--2---:R-:W-:Y:S02]  /*0620*/  IMAD R9, R12, R15, UR8 ;  /* 0x000000080c097e24 */ /* 0x004fe4000f8e020f */
[----:B------:R-:W-:-:S02]  /*0630*/  IMAD.IADD R2, R7, 0x1, -R2 ;  /* 0x0000000107027824 */ /* 0x000fc400078e0a02 */
[----:B------:R-:W-:Y:S02]  /*0640*/  IMAD.IADD R8, R8, 0x1, -R3 ;  /* 0x0000000108087824 */ /* 0x000fe400078e0a03 */
[----:B------:R-:W-:Y:S01]  /*0650*/  VIADD R12, R4, 0xffffffff ;  /* 0xffffffff040c7836 */ /* 0x000fe20000000000 */
[----:B------:R-:W-:Y:S01]  /*0660*/  ISETP.NE.AND P4, PT, R2, R9, PT ;  /* 0x000000090200720c */ /* 0x000fe20003f85270 */
[----:B------:R-:W-:Y:S01]  /*0670*/  IMAD.SHL.U32 R2, R7, 0x4, RZ ;  /* 0x0000000407027824 */ /* 0x000fe200078e00ff */
[----:B---3--:R-:W-:Y:S01]  /*0680*/  @!UP0 ULEA UR6, UR7, UR6, 0x18 ;  /* 0x0000000607068291 */ /* 0x008fe2000f8ec03f */
[C---:B------:R-:W-:Y:S01]  /*0690*/  ISETP.NE.AND P1, PT, R8.reuse, 0x3, PT ;  /* 0x000000030800780c */ /* 0x040fe20003f25270 */
[----:B------:R-:W-:Y:S01]  /*06a0*/  VOTEU.ALL UP0, P0 ;  /* 0x00000000003f7886 */ /* 0x000fe20000000000 */
[----:B------:R-:W-:Y:S01]  /*06b0*/  LOP3.LUT P0, RZ, R5, 0x7, RZ, 0xc0, !PT ;  /* 0x0000000705ff7812 */ /* 0x000fe2000780c0ff */
[----:B0-----:R-:W-:Y:S01]  /*06c0*/  IMAD.MOV R20, RZ, RZ, -R6 ;  /* 0x000000ffff147224 */ /* 0x001fe200078e0a06 */
[----:B------:R-:W-:Y:S01]  /*06d0*/  LOP3.LUT R7, R7, 0xc, R2, 0x78, !PT ;  /* 0x0000000c07077812 */ /* 0x000fe200078e7802 */
[----:B------:R-:W-:Y:S01]  /*06e0*/  IMAD.MOV.U32 R6, RZ, RZ, 0x1 ;  /* 0x00000001ff067424 */ /* 0x000fe200078e00ff */
[----:B------:R-:W-:Y:S01]  /*06f0*/  ISETP.EQ.OR P1, PT, R8, RZ, !P1 ;  /* 0x000000ff0800720c */ /* 0x000fe20004f22670 */
[----:B-----5:R-:W-:Y:S01]  /*0700*/  IMAD R3, R13, R20, R10 ;  /* 0x000000140d037224 */ /* 0x020fe200078e020a */
[----:B------:R-:W-:-:S02]  /*0710*/  ISETP.LT.U32.AND P0, PT, R7, 0x2, !P0 ;  /* 0x000000020700780c */ /* 0x000fc40004701070 */
[----:B------:R-:W-:Y:S01]  /*0720*/  @P4 LEA.HI R2, R7, R7, RZ, 0x1 ;  /* 0x0000000707024211 */ /* 0x000fe200078f08ff */
[----:B------:R-:W0:Y:S02]  /*0730*/  FENCE.VIEW.ASYNC.S ;  /* 0x00000000000073c6 */ /* 0x000e240000000000 */
[----:B0-----:R0:W1:Y:S01]  /*0740*/  @!UP0 SYNCS.EXCH.64 URZ, [UR6+0x70], UR4 ;  /* 0x00007004063f85b2 */ /* 0x0010620008000100 */
[----:B------:R-:W-:Y:S02]  /*0750*/  ISETP.EQ.AND P1, PT, R4, RZ, P1 ;  /* 0x000000ff0400720c */ /* 0x000fe40000f22270 */
[----:B------:R-:W-:Y:S02]  /*0760*/  @P4 SHF.R.S32.HI R2, RZ, 0x1, R2 ;  /* 0x00000001ff024819 */ /* 0x000fe40000011402 */
[----:B------:R-:W-:Y:S02]  /*0770*/  ISETP.GE.U32.AND P6, PT, R12, 0x2, PT ;  /* 0x000000020c00780c */ /* 0x000fe40003fc6070 */
[----:B------:R-:W-:-:S02]  /*0780*/  @P4 ISETP.NE.AND P5, PT, R2, R3, PT ;  /* 0x000000030200420c */ /* 0x000fc40003fa5270 */
[----:B------:R-:W-:Y:S02]  /*0790*/  SEL R3, RZ, 0x1, !P0 ;  /* 0x00000001ff037807 */ /* 0x000fe40004000000 */
[----:B------:R-:W-:Y:S02]  /*07a0*/  @P4 SEL R6, RZ, 0x1, P5 ;  /* 0x00000001ff064807 */ /* 0x000fe40002800000 */
[----:B------:R-:W-:Y:S02]  /*07b0*/  SEL R2, RZ, 0x1, !P1 ;  /* 0x00000001ff027807 */ /* 0x000fe40004800000 */
[----:B------:R-:W-:Y:S01]  /*07c0*/  LOP3.LUT R6, R6, R3, RZ, 0xc0, !PT ;  /* 0x0000000306067212 */ /* 0x000fe200078ec0ff */
[----:B------:R0:W2:Y:S01]  /*07d0*/  @!UP1 SYNCS.EXCH.64 URZ, [UR6+0x78], UR4 ;  /* 0x00007804063f95b2 */ /* 0x0000a20008000100 */
[----:B------:R-:W-:Y:S01]  /*07e0*/  SEL R2, R2, 0x2, P6 ;  /* 0x0000000202027807 */ /* 0x000fe20003000000 */
[----:B------:R-:W-:Y:S01]  /*07f0*/  NOP ;  /* 0x0000000000007918 */ /* 0x000fe20000000000 */
[----:B------:R-:W-:Y:S05]  /*0800*/  @!P2 BRA `(.L_x_3) ;  /* 0x000000000008a947 */ /* 0x000fea0003800000 */
[----:B-12-4-:R-:W-:Y:S01]  /*0810*/  UCGABAR_ARV ;  /* 0x00000000000079c7 */ /* 0x016fe20008000000 */
[----:B------:R-:W-:Y:S05]  /*0820*/  BRA `(.L_x_4) ;  /* 0x0000000000047947 */ /* 0x000fea0003800000 */
.L_x_3:
[----:B-12-4-:R-:W-:Y:S01]  /*0830*/  NOP ;  /* 0x0000000000007918 */ /* 0x016fe20000000000 */
.L_x_4:
[----:B------:R-:W1:Y:S01]  /*0840*/  LDC R3, c[0x0][0x65c] ;  /* 0x00019700ff037b82 */ /* 0x000e620000000800 */
[----:B------:R-:W-:Y:S01]  /*0850*/  LOP3.LUT R4, R4, 0xfffeffff, RZ, 0xc0, !PT ;  /* 0xfffeffff04047812 */ /* 0x000fe200078ec0ff */
[----:B------:R-:W-:Y:S01]  /*0860*/  IMAD.MOV.U32 R5, RZ, RZ, RZ ;  /* 0x000000ffff057224 */ /* 0x000fe200078e00ff */
[----:B-1----:R-:W-:-:S13]  /*0870*/  ISETP.NE.AND P1, PT, R3, 0x1, PT ;  /* 0x000000010300780c */ /* 0x002fda0003f25270 */
[----:B------:R-:W1:Y:S01]  /*0880*/  @P1 LDC R17, c[0x0][0x10] ;  /* 0x00000400ff111b82 */ /* 0x000e620000000800 */
[----:B------:R-:W-:Y:S01]  /*0890*/  @P1 LOP3.LUT R4, R4, 0x10000, RZ, 0xfc, !PT ;  /* 0x0001000004041812 */ /* 0x000fe200078efcff */
[----:B------:R-:W-:Y:S02]  /*08a0*/  @P1 IMAD.MOV.U32 R11, RZ, RZ, RZ ;  /* 0x000000ffff0b1224 */ /* 0x000fe400078e00ff */
[----:B------:R-:W-:Y:S02]  /*08b0*/  IMAD.U32 R4, RZ, RZ, UR8 ;  /* 0x00000008ff047e24 */ /* 0x000fe4000f8e00ff */
[----:B------:R-:W-:Y:S02]  /*08c0*/  @P1 IMAD.MOV.U32 R19, RZ, RZ, RZ ;  /* 0x000000ffff131224 */ /* 0x000fe400078e00ff */
[----:B------:R-:W2:Y:S01]  /*08d0*/  @!P1 LDC R15, c[0x0][0xc] ;  /* 0x00000300ff0f9b82 */ /* 0x000ea20000000800 */
[----:B-1----:R-:W-:-:S04]  /*08e0*/  @P1 IMAD.WIDE.U32 R16, R17, UR8, R10 ;  /* 0x0000000811101c25 */ /* 0x002fc8000f8e000a */
[----:B--2---:R-:W-:-:S04]  /*08f0*/  @!P1 IMAD.WIDE.U32 R14, R10, R15, R4 ;  /* 0x0000000f0a0e9225 */ /* 0x004fc800078e0004 */
[----:B------:R-:W-:Y:S02]  /*0900*/  @P1 IMAD.MOV.U32 R4, RZ, RZ, R16 ;  /* 0x000000ffff041224 */ /* 0x000fe400078e0010 */
[----:B------:R-:W-:Y:S02]  /*0910*/  @P1 IMAD.IADD R5, R17, 0x1, R19 ;  /* 0x0000000111051824 */ /* 0x000fe400078e0213 */
[----:B------:R-:W-:Y:S02]  /*0920*/  @!P1 IMAD.MOV.U32 R4, RZ, RZ, R14 ;  /* 0x000000ffff049224 */ /* 0x000fe400078e000e */
[----:B------:R-:W-:Y:S01]  /*0930*/  @!P1 IMAD.MOV.U32 R5, RZ, RZ, R15 ;  /* 0x000000ffff059224 */ /* 0x000fe200078e000f */
[----:B------:R-:W-:Y:S06]  /*0940*/  @!P2 BRA `(.L_x_5) ;  /* 0x00000000000ca947 */ /* 0x000fec0003800000 */
[----:B------:R-:W-:Y:S01]  /*0950*/  UCGABAR_WAIT ;  /* 0x0000000000007dc7 */ /* 0x000fe20008000000 */
[----:B------:R-:W-:Y:S01]  /*0960*/  CCTL.IVALL ;  /* 0x00000000ff00798f */ /* 0x000fe20002000000 */
[----:B------:R-:W-:Y:S05]  /*0970*/  BRA `(.L_x_6) ;  /* 0x0000000000047947 */ /* 0x000fea0003800000 */
.L_x_5:
[----:B------:R-:W-:Y:S06]  /*0980*/  BAR.SYNC.DEFER_BLOCKING 0x0 ;  /* 0x0000000000007b1d */ /* 0x000fec0000010000 */
.L_x_6:
[----:B------:R-:W-:Y:S05]  /*0990*/  @!P3 BRA `(.L_x_7) ;  /* 0x0000005c00f8b947 */ /* 0x000fea0003800000 */
[----:B------:R-:W-:-:S13]  /*09a0*/  ISETP.GT.U32.AND P0, PT, R12, 0x1, PT ;  /* 0x000000010c00780c */ /* 0x000fda0003f04070 */
[----:B0-----:R-:W-:Y:S05]  /*09b0*/  @P0 EXIT ;  /* 0x000000000000094d */ /* 0x001fea0003800000 */
[----:B------:R-:W-:Y:S01]  /*09c0*/  ULDC.64 UR4, c[0x0][0x650] ;  /* 0x0001940000047ab9 */ /* 0x000fe20000000a00 */
[----:B------:R-:W-:Y:S01]  /*09d0*/  PRMT R12, RZ, 0x7610, R12 ;  /* 0x00007610ff0c7816 */ /* 0x000fe2000000000c */
[----:B------:R-:W-:Y:S01]  /*09e0*/  IMAD.MOV.U32 R84, RZ, RZ, -0x1 ;  /* 0xffffffffff547424 */ /* 0x000fe200078e00ff */
[----:B------:R-:W-:Y:S01]  /*09f0*/  ISETP.GE.U32.AND P0, PT, R4, UR4, PT ;  /* 0x0000000404007c0c */ /* 0x000fe2000bf06070 */
[----:B------:R-:W-:Y:S02]  /*0a00*/  IMAD.MOV.U32 R86, RZ, RZ, -0x1 ;  /* 0xffffffffff567424 */ /* 0x000fe400078e00ff */
[----:B------:R-:W-:Y:S01]  /*0a10*/  IMAD.MOV.U32 R87, RZ, RZ, -0x1 ;  /* 0xffffffffff577424 */ /* 0x000fe200078e00ff */
[----:B------:R-:W-:-:S13]  /*0a20*/  ISETP.GE.U32.AND.EX P0, PT, R5, UR5, PT, P0 ;  /* 0x0000000505007c0c */ /* 0x000fda000bf06100 */
[----:B------:R-:W-:Y:S05]  /*0a30*/  @P0 BRA `(.L_x_8) ;  /* 0x0000000400280947 */ /* 0x000fea0003800000 */
[----:B------:R-:W0:Y:S01]  /*0a40*/  LDC.64 R22, c[0x0][0x628] ;  /* 0x00018a00ff167b82 */ /* 0x000e220000000a00 */
[----:B------:R-:W-:Y:S02]  /*0a50*/  IMAD.MOV.U32 R14, RZ, RZ, R4 ;  /* 0x000000ffff0e7224 */ /* 0x000fe400078e0004 */
[----:B------:R-:W-:-:S05]  /*0a60*/  IMAD.MOV.U32 R15, RZ, RZ, R5 ;  /* 0x000000ffff0f7224 */ /* 0x000fca00078e0005 */
[----:B------:R-:W1:Y:S08]  /*0a70*/  LDC R8, c[0x0][0x630] ;  /* 0x00018c00ff087b82 */ /* 0x000e700000000800 */
[----:B------:R-:W2:Y:S01]  /*0a80*/  LDC.64 R24, c[0x0][0x620] ;  /* 0x00018800ff187b82 */ /* 0x000ea20000000a00 */
[----:B0-----:R-:W-:-:S04]  /*0a90*/  ISETP.NE.U32.AND P0, PT, R22, RZ, PT ;  /* 0x000000ff1600720c */ /* 0x001fc80003f05070 */
[----:B------:R-:W-:-:S13]  /*0aa0*/  ISETP.NE.AND.EX P0, PT, R23, RZ, PT, P0 ;  /* 0x000000ff1700720c */ /* 0x000fda0003f05300 */
[----:B-12---:R-:W-:Y:S05]  /*0ab0*/  @!P0 BRA `(.L_x_9) ;  /* 0x0000000000288947 */ /* 0x006fea0003800000 */
[----:B------:R-:W0:Y:S02]  /*0ac0*/  LDC R19, c[0x0][0x634] ;  /* 0x00018d00ff137b82 */ /* 0x000e240000000800 */
[----:B0-----:R-:W-:-:S05]  /*0ad0*/  IADD3 R19, P0, R4, R19, RZ ;  /* 0x0000001304137210 */ /* 0x001fca0007f1e0ff */
[----:B------:R-:W-:-:S04]  /*0ae0*/  IMAD.X R21, RZ, RZ, R5, P0 ;  /* 0x000000ffff157224 */ /* 0x000fc800000e0605 */
[----:B------:R-:W-:-:S04]  /*0af0*/  IMAD.WIDE.U32 R14, R21, R22, RZ ;  /* 0x00000016150e7225 */ /* 0x000fc800078e00ff */
[----:B------:R-:W-:-:S04]  /*0b00*/  IMAD.WIDE.U32 R16, P0, R19, R23, R14 ;  /* 0x0000001713107225 */ /* 0x000fc8000780000e */
[----:B------:R-:W-:-:S04]  /*0b10*/  IMAD.WIDE.U32 R14, R19, R22, RZ ;  /* 0x00000016130e7225 */ /* 0x000fc800078e00ff */
[----:B------:R-:W-:Y:S01]  /*0b20*/  IMAD.X R19, RZ, RZ, RZ, P0 ;  /* 0x000000ffff137224 */ /* 0x000fe200000e06ff */
[----:B------:R-:W-:Y:S01]  /*0b30*/  IADD3 RZ, P0, R15, R16, RZ ;  /* 0x000000100fff7210 */ /* 0x000fe20007f1e0ff */
[----:B------:R-:W-:-:S04]  /*0b40*/  IMAD.MOV.U32 R18, RZ, RZ, R17 ;  /* 0x000000ffff127224 */ /* 0x000fc800078e0011 */
[----:B------:R-:W-:-:S08]  /*0b50*/  IMAD.WIDE.U32.X R14, R21, R23, R18, P0 ;  /* 0x00000017150e7225 */ /* 0x000fd000000e0412 */
.L_x_9:
[----:B------:R-:W0:Y:S01]  /*0b60*/  LDC.64 R22, c[0x0][0x640] ;  /* 0x00019000ff167b82 */ /* 0x000e220000000a00 */
[--C-:B------:R-:W-:Y:S01]  /*0b70*/  SHF.R.U64 R87, R14, R8, R15.reuse ;  /* 0x000000080e577219 */ /* 0x100fe2000000120f */
[----:B------:R-:W-:Y:S01]  /*0b80*/  IMAD R28, R13, R20, R10 ;  /* 0x000000140d1c7224 */ /* 0x000fe200078e020a */
[----:B------:R-:W-:Y:S02]  /*0b90*/  SHF.R.U32.HI R8, RZ, R8, R15 ;  /* 0x00000008ff087219 */ /* 0x000fe4000001160f */
[----:B------:R-:W-:-:S03]  /*0ba0*/  IADD3 R11, P0, RZ, -R87, RZ ;  /* 0x80000057ff0b7210 */ /* 0x000fc60007f1e0ff */
[----:B------:R-:W1:Y:S02]  /*0bb0*/  LDC R12, c[0x0][0x618] ;  /* 0x00018600ff0c7b82 */ /* 0x000e640000000800 */
[----:B------:R-:W-:-:S04]  /*0bc0*/  IMAD.X R15, RZ, RZ, ~R8, P0 ;  /* 0x000000ffff0f7224 */ /* 0x000fc800000e0e08 */
[-C--:B------:R-:W-:Y:S02]  /*0bd0*/  IMAD R8, R15, R24.reuse, RZ ;  /* 0x000000180f087224 */ /* 0x080fe400078e02ff */
[----:B------:R-:W2:Y:S01]  /*0be0*/  LDC R17, c[0x0][0x608] ;  /* 0x00018200ff117b82 */ /* 0x000ea20000000800 */
[----:B------:R-:W-:-:S04]  /*0bf0*/  IMAD.WIDE.U32 R14, R11, R24, R4 ;  /* 0x000000180b0e7225 */ /* 0x000fc800078e0004 */
[----:B------:R-:W-:Y:S02]  /*0c00*/  IMAD R11, R11, R25, R8 ;  /* 0x000000190b0b7224 */ /* 0x000fe400078e0208 */
[----:B------:R-:W-:Y:S01]  /*0c10*/  IMAD.MOV.U32 R25, RZ, RZ, 0x1 ;  /* 0x00000001ff197424 */ /* 0x000fe200078e00ff */
[----:B------:R-:W3:Y:S01]  /*0c20*/  LDC R18, c[0x0][0x658] ;  /* 0x00019600ff127b82 */ /* 0x000ee20000000800 */
[----:B0-----:R-:W-:Y:S01]  /*0c30*/  ISETP.NE.U32.AND P0, PT, R22, RZ, PT ;  /* 0x000000ff1600720c */ /* 0x001fe20003f05070 */
[----:B------:R-:W-:Y:S02]  /*0c40*/  IMAD.IADD R11, R15, 0x1, R11 ;  /* 0x000000010f0b7824 */ /* 0x000fe400078e020b */
[----:B------:R-:W-:Y:S01]  /*0c50*/  IMAD.MOV.U32 R15, RZ, RZ, -0x1 ;  /* 0xffffffffff0f7424 */ /* 0x000fe200078e00ff */
[----:B------:R-:W-:-:S03]  /*0c60*/  ISETP.NE.AND.EX P0, PT, R23, RZ, PT, P0 ;  /* 0x000000ff1700720c */ /* 0x000fc60003f05300 */
[----:B------:R-:W0:Y:S01]  /*0c70*/  LDC R21, c[0x0][0x600] ;  /* 0x00018000ff157b82 */ /* 0x000e220000000800 */
[-CC-:B-1----:R-:W-:Y:S02]  /*0c80*/  SHF.R.U64 R19, R14, R12.reuse, R11.reuse ;  /* 0x0000000c0e137219 */ /* 0x182fe4000000120b */
[----:B------:R-:W-:-:S05]  /*0c90*/  SHF.R.U32.HI R8, RZ, R12, R11 ;  /* 0x0000000cff087219 */ /* 0x000fca000001160b */
[----:B------:R-:W1:Y:S01]  /*0ca0*/  LDC R24, c[0x0][0x648] ;  /* 0x00019200ff187b82 */ /* 0x000e620000000800 */
[-CC-:B--2---:R-:W-:Y:S02]  /*0cb0*/  SHF.R.U64 R29, R19, R17.reuse, R8.reuse ;  /* 0x00000011131d7219 */ /* 0x184fe40000001208 */
[----:B------:R-:W-:-:S05]  /*0cc0*/  SHF.R.U32.HI R11, RZ, R17, R8 ;  /* 0x00000011ff0b7219 */ /* 0x000fca0000011608 */
[----:B------:R-:W2:Y:S01]  /*0cd0*/  LDC R26, c[0x0][0x638] ;  /* 0x00018e00ff1a7b82 */ /* 0x000ea20000000800 */
[-CC-:B---3--:R-:W-:Y:S02]  /*0ce0*/  SHF.R.U64 R20, R29, R18.reuse, R11.reuse ;  /* 0x000000121d147219 */ /* 0x188fe4000000120b */
[-C--:B------:R-:W-:Y:S02]  /*0cf0*/  SHF.L.U32 R8, R15, R18.reuse, RZ ;  /* 0x000000120f087219 */ /* 0x080fe400000006ff */
[----:B------:R-:W-:Y:S01]  /*0d00*/  SHF.R.U32.HI R11, RZ, R18, R11 ;  /* 0x00000012ff0b7219 */ /* 0x000fe2000001160b */
[----:B------:R-:W-:Y:S01]  /*0d10*/  IMAD.MOV.U32 R10, RZ, RZ, R20 ;  /* 0x000000ffff0a7224 */ /* 0x000fe200078e0014 */
[----:B------:R-:W-:Y:S01]  /*0d20*/  LOP3.LUT R16, RZ, R8, RZ, 0x33, !PT ;  /* 0x00000008ff107212 */ /* 0x000fe200078e33ff */
[----:B------:R-:W3:Y:S01]  /*0d30*/  LDC R27, c[0x0][0x610] ;  /* 0x00018400ff1b7b82 */ /* 0x000ee20000000800 */
[----:B------:R-:W-:Y:S05]  /*0d40*/  @!P0 BRA `(.L_x_10) ;  /* 0x0000000000288947 */ /* 0x000fea0003800000 */
[----:B------:R-:W4:Y:S02]  /*0d50*/  LDC R15, c[0x0][0x64c] ;  /* 0x00019300ff0f7b82 */ /* 0x000f240000000800 */
[----:B----4-:R-:W-:-:S05]  /*0d60*/  IADD3 R15, P0, R20, R15, RZ ;  /* 0x0000000f140f7210 */ /* 0x010fca0007f1e0ff */
        /* <DEDUP_REMOVED lines=8> */
.L_x_10:
[----:B-1----:R-:W-:Y:S01]  /*0df0*/  SHF.R.U64 R10, R10, R24, R11 ;  /* 0x000000180a0a7219 */ /* 0x002fe2000000120b */
[----:B0-----:R-:W-:Y:S01]  /*0e00*/  VIADD R12, R21, 0xffffffff ;  /* 0xffffffff150c7836 */ /* 0x001fe20000000000 */
[----:B------:R-:W-:Y:S02]  /*0e10*/  SHF.L.U32 R8, R25, R18, RZ ;  /* 0x0000001219087219 */ /* 0x000fe400000006ff */
[----:B------:R-:W-:Y:S01]  /*0e20*/  LOP3.LUT R11, R29, R16, RZ, 0xc0, !PT ;  /* 0x000000101d0b7212 */ /* 0x000fe200078ec0ff */
[----:B------:R-:W-:Y:S01]  /*0e30*/  IMAD.MOV R13, RZ, RZ, -R10 ;  /* 0x000000ffff0d7224 */ /* 0x000fe200078e0a0a */
[----:B------:R-:W-:Y:S02]  /*0e40*/  SEL R9, R9, R28, !P1 ;  /* 0x0000001c09097207 */ /* 0x000fe40004800000 */
[----:B------:R-:W-:Y:S01]  /*0e50*/  LOP3.LUT R12, R19, R12, RZ, 0xc0, !PT ;  /* 0x0000000c130c7212 */ /* 0x000fe200078ec0ff */
[----:B------:R-:W-:Y:S02]  /*0e60*/  IMAD R10, R8, R10, R11 ;  /* 0x0000000a080a7224 */ /* 0x000fe400078e020b */
[----:B--2---:R-:W-:-:S02]  /*0e70*/  IMAD R8, R13, R26, R20 ;  /* 0x0000001a0d087224 */ /* 0x004fc400078e0214 */
[----:B---3--:R-:W-:Y:S02]  /*0e80*/  IMAD R9, R10, R27, R9 ;  /* 0x0000001b0a097224 */ /* 0x008fe400078e0209 */
[----:B------:R-:W-:Y:S02]  /*0e90*/  IMAD.MOV.U32 R10, RZ, RZ, 0x1 ;  /* 0x00000001ff0a7424 */ /* 0x000fe400078e00ff */
[----:B------:R-:W-:-:S03]  /*0ea0*/  IMAD R8, R8, R21, R12 ;  /* 0x0000001508087224 */ /* 0x000fc600078e020c */
[----:B------:R-:W-:Y:S02]  /*0eb0*/  PRMT R12, R10, 0x7610, R12 ;  /* 0x000076100a0c7816 */ /* 0x000fe4000000000c */
[----:B------:R-:W-:Y:S02]  /*0ec0*/  SEL R86, R8, R9, !P1 ;  /* 0x0000000908567207 */ /* 0x000fe40004800000 */
[----:B------:R-:W-:-:S07]  /*0ed0*/  SEL R84, R9, R8, !P1 ;  /* 0x0000000809547207 */ /* 0x000fce0004800000 */
.L_x_8:
[----:B------:R-:W-:-:S08]  /*0ee0*/  NOP ;  /* 0x0000000000007918 */ /* 0x000fd00000000000 */
[----:B------:R-:W0:Y:S02]  /*0ef0*/  USETMAXREG.TRY_ALLOC.CTAPOOL UP0, 0xe8 ;  /* 0x000000e8000079c8 */ /* 0x000e240008000600 */
[----:B0-----:R-:W-:-:S13]  /*0f00*/  PLOP3.LUT P0, PT, PT, PT, UP0, 0x80, 0x0 ;  /* 0x000000000000781c */ /* 0x001fda0003f0f008 */
[----:B------:R-:W-:Y:S05]  /*0f10*/  @!P0 BRA `(.L_x_8) ;  /* 0xfffffffc00f08947 */ /* 0x000fea000383ffff */
[----:B------:R-:W-:Y:S01]  /*0f20*/  ULDC.64 UR4, c[0x0][0x598] ;  /* 0x0001660000047ab9 */ /* 0x000fe20000000a00 */
[----:B------:R-:W-:Y:S01]  /*0f30*/  ULDC.64 UR20, c[0x0][0x208] ;  /* 0x0000820000147ab9 */ /* 0x000fe20000000a00 */
[----:B------:R-:W-:-:S04]  /*0f40*/  ISETP.NE.U32.AND P0, PT, RZ, UR4, PT ;  /* 0x00000004ff007c0c */ /* 0x000fc8000bf05070 */
[----:B------:R-:W-:-:S13]  /*0f50*/  ISETP.NE.AND.EX P0, PT, RZ, UR5, PT, P0 ;  /* 0x00000005ff007c0c */ /* 0x000fda000bf05300 */
[----:B------:R-:W-:Y:S05]  /*0f60*/  @!P0 BRA `(.L_x_11) ;  /* 0x00000000001c8947 */ /* 0x000fea0003800000 */
[----:B------:R-:W0:Y:S02]  /*0f70*/  LDC.64 R8, c[0x0][0x598] ;  /* 0x00016600ff087b82 */ /* 0x000e240000000a00 */
[----:B0-----:R-:W2:Y:S02]  /*0f80*/  LDG.E.64 R8, desc[UR20][R8.64] ;  /* 0x0000001408087981 */ /* 0x001ea4000c1e1b00 */
[----:B--2---:R-:W-:-:S04]  /*0f90*/  ISETP.NE.U32.AND P0, PT, R8, RZ, PT ;  /* 0x000000ff0800720c */ /* 0x004fc80003f05070 */
[----:B------:R-:W-:-:S13]  /*0fa0*/  ISETP.NE.AND.EX P0, PT, R9, RZ, PT, P0 ;  /* 0x000000ff0900720c */ /* 0x000fda0003f05300 */
[----:B------:R-:W-:Y:S05]  /*0fb0*/  @!P0 BRA `(.L_x_11) ;  /* 0x0000000000088947 */ /* 0x000fea0003800000 */
[----:B------:R0:W5:Y:S01]  /*0fc0*/  LD.E R8, desc[UR20][R8.64] ;  /* 0x0000001408087980 */ /* 0x000162000c101900 */
[----:B------:R-:W-:Y:S05]  /*0fd0*/  BRA `(.L_x_12) ;  /* 0x0000000000207947 */ /* 0x000fea0003800000 */
.L_x_11:
[----:B------:R-:W-:Y:S02]  /*0fe0*/  ULDC.64 UR4, c[0x0][0x588] ;  /* 0x0001620000047ab9 */ /* 0x000fe40000000a00 */
[----:B------:R-:W-:-:S04]  /*0ff0*/  ISETP.NE.U32.AND P0, PT, RZ, UR4, PT ;  /* 0x00000004ff007c0c */ /* 0x000fc8000bf05070 */
[----:B------:R-:W-:-:S13]  /*1000*/  ISETP.NE.AND.EX P0, PT, RZ, UR5, PT, P0 ;  /* 0x00000005ff007c0c */ /* 0x000fda000bf05300 */
[----:B------:R-:W-:Y:S05]  /*1010*/  @!P0 BRA `(.L_x_13) ;  /* 0x00000000000c8947 */ /* 0x000fea0003800000 */
[----:B------:R-:W0:Y:S02]  /*1020*/  LDC.64 R8, c[0x0][0x588] ;  /* 0x00016200ff087b82 */ /* 0x000e240000000a00 */
[----:B0-----:R1:W5:Y:S01]  /*1030*/  LDG.E R8, desc[UR20][R8.64] ;  /* 0x0000001408087981 */ /* 0x001362000c1e1900 */
[----:B------:R-:W-:Y:S05]  /*1040*/  BRA `(.L_x_12) ;  /* 0x0000000000047947 */ /* 0x000fea0003800000 */
.L_x_13:
[----:B------:R-:W2:Y:S02]  /*1050*/  LDC R8, c[0x0][0x580] ;  /* 0x00016000ff087b82 */ /* 0x000ea40000000800 */
.L_x_12:
[----:B------:R-:W-:Y:S02]  /*1060*/  ULDC.64 UR4, c[0x0][0x5a0] ;  /* 0x0001680000047ab9 */ /* 0x000fe40000000a00 */
[----:B------:R-:W-:-:S04]  /*1070*/  ISETP.NE.U32.AND P0, PT, RZ, UR4, PT ;  /* 0x00000004ff007c0c */ /* 0x000fc8000bf05070 */
[----:B------:R-:W-:-:S13]  /*1080*/  ISETP.NE.AND.EX P0, PT, RZ, UR5, PT, P0 ;  /* 0x00000005ff007c0c */ /* 0x000fda000bf05300 */
[----:B------:R-:W-:Y:S05]  /*1090*/  @!P0 BRA `(.L_x_14) ;  /* 0x00000000001c8947 */ /* 0x000fea0003800000 */
[----:B------:R-:W3:Y:S02]  /*10a0*/  LDC.64 R10, c[0x0][0x5a0] ;  /* 0x00016800ff0a7b82 */ /* 0x000ee40000000a00 */
[----:B---3--:R-:W3:Y:S02]  /*10b0*/  LDG.E.64 R10, desc[UR20][R10.64] ;  /* 0x000000140a0a7981 */ /* 0x008ee4000c1e1b00 */
[----:B---3--:R-:W-:-:S04]  /*10c0*/  ISETP.NE.U32.AND P0, PT, R10, RZ, PT ;  /* 0x000000ff0a00720c */ /* 0x008fc80003f05070 */
[----:B------:R-:W-:-:S13]  /*10d0*/  ISETP.NE.AND.EX P0, PT, R11, RZ, PT, P0 ;  /* 0x000000ff0b00720c */ /* 0x000fda0003f05300 */
[----:B------:R-:W-:Y:S05]  /*10e0*/  @!P0 BRA `(.L_x_14) ;  /* 0x0000000000088947 */ /* 0x000fea0003800000 */
[----:B01----:R0:W5:Y:S01]  /*10f0*/  LD.E R9, desc[UR20][R10.64] ;  /* 0x000000140a097980 */ /* 0x003162000c101900 */
[----:B------:R-:W-:Y:S05]  /*1100*/  BRA `(.L_x_15) ;  /* 0x0000000000207947 */ /* 0x000fea0003800000 */
.L_x_14:
[----:B------:R-:W-:Y:S02]  /*1110*/  ULDC.64 UR4, c[0x0][0x590] ;  /* 0x0001640000047ab9 */ /* 0x000fe40000000a00 */
[----:B------:R-:W-:-:S04]  /*1120*/  ISETP.NE.U32.AND P0, PT, RZ, UR4, PT ;  /* 0x00000004ff007c0c */ /* 0x000fc8000bf05070 */
[----:B------:R-:W-:-:S13]  /*1130*/  ISETP.NE.AND.EX P0, PT, RZ, UR5, PT, P0 ;  /* 0x00000005ff007c0c */ /* 0x000fda000bf05300 */
[----:B------:R-:W-:Y:S05]  /*1140*/  @!P0 BRA `(.L_x_16) ;  /* 0x00000000000c8947 */ /* 0x000fea0003800000 */
[----:B------:R-:W0:Y:S02]  /*1150*/  LDC.64 R10, c[0x0][0x590] ;  /* 0x00016400ff0a7b82 */ /* 0x000e240000000a00 */
[----:B01----:R1:W5:Y:S01]  /*1160*/  LDG.E R9, desc[UR20][R10.64] ;  /* 0x000000140a097981 */ /* 0x003362000c1e1900 */
[----:B------:R-:W-:Y:S05]  /*1170*/  BRA `(.L_x_15) ;  /* 0x0000000000047947 */ /* 0x000fea0003800000 */
.L_x_16:
[----:B01----:R-:W3:Y:S02]  /*1180*/  LDC R9, c[0x0][0x584] ;  /* 0x00016100ff097b82 */ /* 0x003ee40000000800 */
.L_x_15:
[----:B------:R-:W-:-:S13]  /*1190*/  LOP3.LUT P0, RZ, R12, 0xff, RZ, 0xc0, !PT ;  /* 0x000000ff0cff7812 */ /* 0x000fda000780c0ff */
[----:B------:R-:W-:Y:S05]  /*11a0*/  @!P0 EXIT ;  /* 0x000000000000894d */ /* 0x000fea0003800000 */
[----:B01----:R-:W0:Y:S01]  /*11b0*/  LDC.64 R10, c[0x0][0x5c8] ;  /* 0x00017200ff0a7b82 */ /* 0x003e220000000a00 */
[----:B------:R-:W-:Y:S01]  /*11c0*/  ULDC UR4, c[0x0][0x28c] ;  /* 0x0000a30000047ab9 */ /* 0x000fe20000000800 */
[----:B------:R-:W-:Y:S01]  /*11d0*/  LOP3.LUT R82, R2, 0x1, RZ, 0xfc, !PT ;  /* 0x0000000102527812 */ /* 0x000fe200078efcff */
[----:B------:R-:W-:-:S04]  /*11e0*/  UIADD3 UR4, UR4, 0x3f, URZ ;  /* 0x0000003f04047890 */ /* 0x000fc8000fffe03f */
[----:B------:R-:W-:-:S04]  /*11f0*/  USHF.R.S32.HI UR5, URZ, 0x1f, UR4 ;  /* 0x0000001f3f057899 */ /* 0x000fc80008011404 */
[----:B------:R-:W-:-:S03]  /*1200*/  ULEA.HI UR5, UR5, UR4, URZ, 0x6 ;  /* 0x0000000405057291 */ /* 0x000fc6000f8f303f */
[----:B------:R-:W-:Y:S01]  /*1210*/  UMOV UR4, URZ ;  /* 0x0000003f00047c82 */ /* 0x000fe20008000000 */
[----:B------:R-:W-:-:S03]  /*1220*/  USHF.R.S32.HI UR9, URZ, 0x6, UR5 ;  /* 0x000000063f097899 */ /* 0x000fc60008011405 */
[----:B------:R-:W-:Y:S01]  /*1230*/  UMOV UR5, URZ ;  /* 0x0000003f00057c82 */ /* 0x000fe20008000000 */
[C-C-:B0-----:R-:W-:Y:S01]  /*1240*/  SHF.L.U64.HI R14, R10.reuse, 0x7, R11.reuse ;  /* 0x000000070a0e7819 */ /* 0x141fe2000001020b */
[C---:B------:R-:W-:Y:S01]  /*1250*/  IMAD.SHL.U32 R17, R10.reuse, 0x80, RZ ;  /* 0x000000800a117824 */ /* 0x040fe200078e00ff */
[C-C-:B------:R-:W-:Y:S01]  /*1260*/  SHF.L.U64.HI R16, R10.reuse, 0x3, R11.reuse ;  /* 0x000000030a107819 */ /* 0x140fe2000001020b */
[C---:B------:R-:W-:Y:S01]  /*1270*/  IMAD.SHL.U32 R19, R10.reuse, 0x8, RZ ;  /* 0x000000080a137824 */ /* 0x040fe200078e00ff */
[C---:B------:R-:W-:Y:S01]  /*1280*/  SHF.L.U64.HI R15, R10.reuse, 0x8, R11 ;  /* 0x000000080a0f7819 */ /* 0x040fe2000001020b */
[----:B------:R-:W-:-:S07]  /*1290*/  IMAD.SHL.U32 R21, R10, 0x100, RZ ;  /* 0x000001000a157824 */ /* 0x000fce00078e00ff */
.L_x_51:
[----:B------:R-:W-:Y:S01]  /*12a0*/  LOP3.LUT R10, R0, 0x80, RZ, 0xc0, !PT ;  /* 0x00000080000a7812 */ /* 0x000fe200078ec0ff */
[----:B0-----:R-:W0:Y:S01]  /*12b0*/  S2UR UR13, SR_CgaCtaId ;  /* 0x00000000000d79c3 */ /* 0x001e220000008800 */
[----:B------:R-:W-:Y:S01]  /*12c0*/  UMOV UR12, 0x400 ;  /* 0x00000400000c7882 */ /* 0x000fe20000000000 */
[----:B------:R-:W-:Y:S01]  /*12d0*/  UMOV UR6, URZ ;  /* 0x0000003f00067c82 */ /* 0x000fe20008000000 */
[----:B------:R-:W-:Y:S01]  /*12e0*/  SHF.R.U32.HI R10, RZ, 0x7, R10 ;  /* 0x00000007ff0a7819 */ /* 0x000fe2000001160a */
[----:B------:R-:W-:Y:S01]  /*12f0*/  UMOV UR7, URZ ;  /* 0x0000003f00077c82 */ /* 0x000fe20008000000 */
[----:B------:R-:W-:Y:S01]  /*1300*/  IMAD.MOV.U32 R18, RZ, RZ, RZ ;  /* 0x000000ffff127224 */ /* 0x000fe200078e00ff */
[----:B-1-3--:R-:W-:Y:S01]  /*1310*/  CS2R R22, SRZ ;  /* 0x0000000000167805 */ /* 0x00afe2000001ff00 */
[----:B-----5:R-:W-:Y:S01]  /*1320*/  IMAD.MOV.U32 R20, RZ, RZ, RZ ;  /* 0x000000ffff147224 */ /* 0x020fe200078e00ff */
[----:B------:R-:W1:Y:S01]  /*1330*/  LDC R11, c[0x0][0x28c] ;  /* 0x0000a300ff0b7b82 */ /* 0x000e620000000800 */
[----:B------:R-:W4:Y:S01]  /*1340*/  SHFL.IDX PT, R10, R10, RZ, 0x1f ;  /* 0x00001fff0a0a7589 */ /* 0x000f2200000e0000 */
[----:B------:R-:W-:-:S02]  /*1350*/  CS2R R56, SRZ ;  /* 0x0000000000387805 */ /* 0x000fc4000001ff00 */
[----:B------:R-:W-:Y:S02]  /*1360*/  CS2R R58, SRZ ;  /* 0x00000000003a7805 */ /* 0x000fe4000001ff00 */
[----:B------:R-:W-:Y:S02]  /*1370*/  CS2R R60, SRZ ;  /* 0x00000000003c7805 */ /* 0x000fe4000001ff00 */
[----:B------:R-:W-:Y:S02]  /*1380*/  CS2R R62, SRZ ;  /* 0x00000000003e7805 */ /* 0x000fe4000001ff00 */
[----:B------:R-:W-:Y:S02]  /*1390*/  CS2R R64, SRZ ;  /* 0x0000000000407805 */ /* 0x000fe4000001ff00 */
[----:B------:R-:W-:Y:S02]  /*13a0*/  CS2R R66, SRZ ;  /* 0x0000000000427805 */ /* 0x000fe4000001ff00 */
[----:B------:R-:W-:-:S02]  /*13b0*/  CS2R R68, SRZ ;  /* 0x0000000000447805 */ /* 0x000fc4000001ff00 */
[----:B------:R-:W-:Y:S02]  /*13c0*/  CS2R R70, SRZ ;  /* 0x0000000000467805 */ /* 0x000fe4000001ff00 */
[----:B------:R-:W-:Y:S02]  /*13d0*/  CS2R R72, SRZ ;  /* 0x0000000000487805 */ /* 0x000fe4000001ff00 */
[----:B------:R-:W-:Y:S02]  /*13e0*/  CS2R R74, SRZ ;  /* 0x00000000004a7805 */ /* 0x000fe4000001ff00 */
[----:B------:R-:W-:Y:S02]  /*13f0*/  CS2R R76, SRZ ;  /* 0x00000000004c7805 */ /* 0x000fe4000001ff00 */
[----:B------:R-:W-:Y:S02]  /*1400*/  CS2R R78, SRZ ;  /* 0x00000000004e7805 */ /* 0x000fe4000001ff00 */
[----:B------:R-:W-:Y:S01]  /*1410*/  CS2R R80, SRZ ;  /* 0x0000000000507805 */ /* 0x000fe2000001ff00 */
[----:B------:R-:W-:Y:S01]  /*1420*/  IMAD.MOV.U32 R83, RZ, RZ, RZ ;  /* 0x000000ffff537224 */ /* 0x000fe200078e00ff */
[----:B------:R-:W-:Y:S01]  /*1430*/  CS2R R48, SRZ ;  /* 0x0000000000307805 */ /* 0x000fe2000001ff00 */
[----:B------:R-:W-:Y:S01]  /*1440*/  IMAD.MOV.U32 R85, RZ, RZ, RZ ;  /* 0x000000ffff557224 */ /* 0x000fe200078e00ff */
[----:B------:R-:W-:Y:S01]  /*1450*/  CS2R R50, SRZ ;  /* 0x0000000000327805 */ /* 0x000fe2000001ff00 */
[----:B------:R-:W-:Y:S01]  /*1460*/  IMAD.U32 R88, RZ, RZ, UR4 ;  /* 0x00000004ff587e24 */ /* 0x000fe2000f8e00ff */
[----:B------:R-:W-:-:S02]  /*1470*/  CS2R R52, SRZ ;  /* 0x0000000000347805 */ /* 0x000fc4000001ff00 */
[----:B------:R-:W-:Y:S02]  /*1480*/  CS2R R54, SRZ ;  /* 0x0000000000367805 */ /* 0x000fe4000001ff00 */
[----:B------:R-:W-:Y:S02]  /*1490*/  CS2R R40, SRZ ;  /* 0x0000000000287805 */ /* 0x000fe4000001ff00 */
[----:B------:R-:W-:Y:S02]  /*14a0*/  CS2R R42, SRZ ;  /* 0x00000000002a7805 */ /* 0x000fe4000001ff00 */
[----:B-1----:R-:W-:Y:S02]  /*14b0*/  ISETP.GE.AND P0, PT, R11, 0x1, PT ;  /* 0x000000010b00780c */ /* 0x002fe40003f06270 */
[----:B------:R-:W-:Y:S02]  /*14c0*/  CS2R R44, SRZ ;  /* 0x00000000002c7805 */ /* 0x000fe4000001ff00 */
[----:B----4-:R-:W-:-:S02]  /*14d0*/  R2UR UR8, R10 ;  /* 0x000000000a0872ca */ /* 0x010fc400000e0000 */
        /* <DEDUP_REMOVED lines=8> */
[----:B------:R-:W-:Y:S01]  /*1560*/  CS2R R30, SRZ ;  /* 0x00000000001e7805 */ /* 0x000fe2000001ff00 */
[----:B------:R-:W-:-:S04]  /*1570*/  ULEA.HI UR10, UR8, UR8, URZ, 0x1 ;  /* 0x00000008080a7291 */ /* 0x000fc8000f8f083f */
[----:B------:R-:W-:Y:S02]  /*1580*/  ULOP3.LUT UR11, UR10, 0xffffe, URZ, 0xc0, !UPT ;  /* 0x000ffffe0a0b7892 */ /* 0x000fe4000f8ec03f */
[----:B0-----:R-:W-:Y:S02]  /*1590*/  ULEA UR10, UR13, UR12, 0x18 ;  /* 0x0000000c0d0a7291 */ /* 0x001fe4000f8ec03f */
[----:B------:R-:W-:Y:S01]  /*15a0*/  UIADD3 UR11, UR8, -UR11, URZ ;  /* 0x8000000b080b7290 */ /* 0x000fe2000fffe03f */
[----:B------:R-:W-:Y:S02]  /*15b0*/  UMOV UR12, UR5 ;  /* 0x00000005000c7c82 */ /* 0x000fe40008000000 */
[----:B------:R-:W-:Y:S01]  /*15c0*/  UMOV UR8, URZ ;  /* 0x0000003f00087c82 */ /* 0x000fe20008000000 */
[----:B------:R-:W-:-:S04]  /*15d0*/  ULEA UR11, UR11, UR10, 0xc ;  /* 0x0000000a0b0b7291 */ /* 0x000fc8000f8e603f */
[----:B------:R-:W-:-:S04]  /*15e0*/  UIADD3 UR11, UR11, 0x180, URZ ;  /* 0x000001800b0b7890 */ /* 0x000fc8000fffe03f */
[----:B------:R-:W-:-:S04]  /*15f0*/  USHF.R.U32.HI UR11, URZ, 0x4, UR11 ;  /* 0x000000043f0b7899 */ /* 0x000fc8000801160b */
[----:B------:R-:W-:Y:S01]  /*1600*/  ULOP3.LUT UR11, UR11, 0x3fff, URZ, 0xc0, !UPT ;  /* 0x00003fff0b0b7892 */ /* 0x000fe2000f8ec03f */
[----:B------:R-:W-:Y:S11]  /*1610*/  @!P0 BRA `(.L_x_17) ;  /* 0x0000000400dc8947 */ /* 0x000ff60003800000 */
[----:B------:R-:W-:-:S13]  /*1620*/  ISETP.NE.AND P1, PT, R82, 0x3, PT ;  /* 0x000000035200780c */ /* 0x000fda0003f25270 */
[----:B------:R-:W-:Y:S05]  /*1630*/  @!P1 BRA `(.L_x_18) ;  /* 0x0000000000049947 */ /* 0x000fea0003800000 */
[----:B------:R-:W-:Y:S01]  /*1640*/  BPT.TRAP 0x1 ;  /* 0x000000040000795c */ /* 0x000fe20000300000 */
.L_x_18:
[----:B------:R-:W-:Y:S01]  /*1650*/  ULEA UR6, UR5, UR10, 0x3 ;  /* 0x0000000a05067291 */ /* 0x000fe2000f8e183f */
[----:B------:R-:W-:-:S05]  /*1660*/  IMAD.U32 R10, RZ, RZ, UR4 ;  /* 0x00000004ff0a7e24 */ /* 0x000fca000f8e00ff */
[----:B------:R-:W-:-:S04]  /*1670*/  SHF.L.U32 R10, R10, 0x1f, RZ ;  /* 0x0000001f0a0a7819 */ /* 0x000fc800000006ff */
[----:B------:R0:W1:Y:S01]  /*1680*/  SYNCS.PHASECHK.TRANS64.TRYWAIT P0, [UR6], R10 ;  /* 0x0000000aff0075a7 */ /* 0x0000620008000146 */
[----:B------:R-:W-:Y:S05]  /*1690*/  @!P1 BRA `(.L_x_19) ;  /* 0x0000000000049947 */ /* 0x000fea0003800000 */
[----:B------:R-:W-:Y:S01]  /*16a0*/  BPT.TRAP 0x1 ;  /* 0x000000040000795c */ /* 0x000fe20000300000 */
.L_x_19:
[----:B-1----:R-:W-:Y:S05]  /*16b0*/  @P0 BRA `(.L_x_20) ;  /* 0x0000000000080947 */ /* 0x002fea0003800000 */
[----:B------:R-:W1:Y:S02]  /*16c0*/  SYNCS.PHASECHK.TRANS64.TRYWAIT P0, [UR6], R10 ;  /* 0x0000000aff0075a7 */ /* 0x000e640008000146 */
[----:B-1----:R-:W-:Y:S05]  /*16d0*/  @!P0 BRA `(.L_x_21) ;  /* 0x00000068005c8947 */ /* 0x002fea0003800000 */
.L_x_20:
[----:B------:R-:W-:Y:S01]  /*16e0*/  UIADD3 UR6, UR10, 0x30180, URZ ;  /* 0x000301800a067890 */ /* 0x000fe2000fffe03f */
[----:B------:R-:W-:Y:S01]  /*16f0*/  WARPGROUP.ARRIVE ;  /* 0x00000000000079c5 */ /* 0x000fe20000000000 */
[----:B------:R-:W-:Y:S01]  /*1700*/  ULOP3.LUT UR8, UR11, 0x10000, URZ, 0xfc, !UPT ;  /* 0x000100000b087892 */ /* 0x000fe2000f8efc3f */
[----:B------:R-:W-:Y:S01]  /*1710*/  IMAD.MOV.U32 R18, RZ, RZ, RZ ;  /* 0x000000ffff127224 */ /* 0x000fe200078e00ff */
[----:B------:R-:W-:Y:S01]  /*1720*/  USHF.R.U32.HI UR6, URZ, 0x4, UR6 ;  /* 0x000000043f067899 */ /* 0x000fe20008011606 */
[----:B------:R-:W-:Y:S01]  /*1730*/  CS2R R22, SRZ ;  /* 0x0000000000167805 */ /* 0x000fe2000001ff00 */
[----:B------:R-:W-:Y:S01]  /*1740*/  ULEA UR8, UR5, UR8, 0xb ;  /* 0x0000000805087291 */ /* 0x000fe2000f8e583f */
[----:B------:R-:W-:Y:S01]  /*1750*/  IMAD.MOV.U32 R20, RZ, RZ, RZ ;  /* 0x000000ffff147224 */ /* 0x000fe200078e00ff */
[----:B------:R-:W-:Y:S01]  /*1760*/  ULOP3.LUT UR6, UR6, 0x3fff, URZ, 0xc0, !UPT ;  /* 0x00003fff06067892 */ /* 0x000fe2000f8ec03f */
[----:B------:R-:W-:Y:S01]  /*1770*/  CS2R R56, SRZ ;  /* 0x0000000000387805 */ /* 0x000fe2000001ff00 */
[----:B------:R-:W-:Y:S01]  /*1780*/  UMOV UR13, 0x80000020 ;  /* 0x80000020000d7882 */ /* 0x000fe20000000000 */
[----:B------:R-:W-:Y:S01]  /*1790*/  UMOV UR15, 0x80000020 ;  /* 0x80000020000f7882 */ /* 0x000fe20000000000 */
[----:B------:R-:W-:Y:S01]  /*17a0*/  ULOP3.LUT UR6, UR6, 0x10000, URZ, 0xfc, !UPT ;  /* 0x0001000006067892 */ /* 0x000fe2000f8efc3f */
[----:B------:R-:W-:Y:S01]  /*17b0*/  CS2R R58, SRZ ;  /* 0x00000000003a7805 */ /* 0x000fe2000001ff00 */
[----:B------:R-:W-:Y:S01]  /*17c0*/  UMOV UR12, UR8 ;  /* 0x00000008000c7c82 */ /* 0x000fe20008000000 */
[----:B------:R-:W-:Y:S01]  /*17d0*/  UIADD3 UR16, UR8, 0x400, URZ ;  /* 0x0000040008107890 */ /* 0x000fe2000fffe03f */
[----:B------:R-:W-:Y:S01]  /*17e0*/  CS2R R60, SRZ ;  /* 0x00000000003c7805 */ /* 0x000fe2000001ff00 */
[----:B------:R-:W-:Y:S01]  /*17f0*/  ULEA UR7, UR5, UR6, 0x6 ;  /* 0x0000000605077291 */ /* 0x000fe2000f8e303f */
[----:B------:R-:W-:Y:S01]  /*1800*/  CS2R R62, SRZ ;  /* 0x00000000003e7805 */ /* 0x000fe2000001ff00 */
[----:B------:R-:W-:Y:S01]  /*1810*/  UIADD3 UR6, UR8, 0x200, URZ ;  /* 0x0000020008067890 */ /* 0x000fe2000fffe03f */
[----:B------:R-:W-:-:S02]  /*1820*/  CS2R R64, SRZ ;  /* 0x0000000000407805 */ /* 0x000fc4000001ff00 */
[----:B------:R-:W-:Y:S02]  /*1830*/  CS2R R66, SRZ ;  /* 0x0000000000427805 */ /* 0x000fe4000001ff00 */
[----:B------:R-:W-:Y:S02]  /*1840*/  CS2R R68, SRZ ;  /* 0x0000000000447805 */ /* 0x000fe4000001ff00 */
[----:B------:R-:W-:Y:S01]  /*1850*/  CS2R R70, SRZ ;  /* 0x0000000000467805 */ /* 0x000fe2000001ff00 */
[----:B------:R-:W-:Y:S01]  /*1860*/  UMOV UR14, UR7 ;  /* 0x00000007000e7c82 */ /* 0x000fe20008000000 */
[----:B------:R-:W-:Y:S01]  /*1870*/  CS2R R72, SRZ ;  /* 0x0000000000487805 */ /* 0x000fe2000001ff00 */
[----:B------:R-:W-:Y:S01]  /*1880*/  QGMMA.64x16x32.F32.E4M3.E4M3 R48, gdesc[UR12], RZ, !UPT ;  /* 0x002000000c3079f3 */ /* 0x000fe2000c7008ff */
[----:B------:R-:W-:Y:S01]  /*1890*/  UMOV UR12, UR6 ;  /* 0x00000006000c7c82 */ /* 0x000fe20008000000 */
[----:B------:R-:W-:Y:S01]  /*18a0*/  UIADD3 UR6, UR8, 0x600, URZ ;  /* 0x0000060008067890 */ /* 0x000fe2000fffe03f */
[----:B------:R-:W-:Y:S01]  /*18b0*/  CS2R R74, SRZ ;  /* 0x00000000004a7805 */ /* 0x000fe2000001ff00 */
[----:B------:R-:W-:Y:S01]  /*18c0*/  UMOV UR13, 0x80000020 ;  /* 0x80000020000d7882 */ /* 0x000fe20000000000 */
[----:B------:R-:W-:Y:S01]  /*18d0*/  CS2R R76, SRZ ;  /* 0x00000000004c7805 */ /* 0x000fe2000001ff00 */
[----:B------:R-:W-:Y:S01]  /*18e0*/  QGMMA.64x16x32.F32.E4M3.E4M3 R40, gdesc[UR12], RZ, !UPT ;  /* 0x002000000c2879f3 */ /* 0x000fe2000c7008ff */
[----:B------:R-:W-:Y:S01]  /*18f0*/  UMOV UR12, UR16 ;  /* 0x00000010000c7c82 */ /* 0x000fe20008000000 */
[----:B------:R-:W-:Y:S01]  /*1900*/  UMOV UR13, 0x80000020 ;  /* 0x80000020000d7882 */ /* 0x000fe20000000000 */
[----:B------:R-:W-:Y:S01]  /*1910*/  UIADD3 UR16, UR8, 0x402, URZ ;  /* 0x0000040208107890 */ /* 0x000fe2000fffe03f */
[----:B------:R-:W-:Y:S01]  /*1920*/  QGMMA.64x16x32.F32.E4M3.E4M3 R32, gdesc[UR12], RZ, !UPT ;  /* 0x002000000c2079f3 */ /* 0x000fe2000c7008ff */
[----:B------:R-:W-:Y:S01]  /*1930*/  UMOV UR12, UR6 ;  /* 0x00000006000c7c82 */ /* 0x000fe20008000000 */
[----:B------:R-:W-:Y:S01]  /*1940*/  UMOV UR13, 0x80000020 ;  /* 0x80000020000d7882 */ /* 0x000fe20000000000 */
[----:B------:R-:W-:Y:S01]  /*1950*/  UMOV UR6, 0x2 ;  /* 0x0000000200067882 */ /* 0x000fe20000000000 */
[----:B------:R-:W-:Y:S01]  /*1960*/  QGMMA.64x16x32.F32.E4M3.E4M3 R24, gdesc[UR12], RZ, !UPT ;  /* 0x002000000c1879f3 */ /* 0x000fe2000c7008ff */
[----:B------:R-:W-:Y:S01]  /*1970*/  UIADD3 UR12, UR8, 0x2, URZ ;  /* 0x00000002080c7890 */ /* 0x000fe2000fffe03f */
[----:B------:R-:W-:Y:S01]  /*1980*/  CS2R R78, SRZ ;  /* 0x00000000004e7805 */ /* 0x000fe2000001ff00 */
[----:B------:R-:W-:Y:S01]  /*1990*/  UIADD3 UR14, UR7, 0x2, URZ ;  /* 0x00000002070e7890 */ /* 0x000fe2000fffe03f */
[----:B------:R-:W-:Y:S01]  /*19a0*/  CS2R R80, SRZ ;  /* 0x0000000000507805 */ /* 0x000fe2000001ff00 */
[----:B------:R-:W-:Y:S01]  /*19b0*/  UIADD3 UR7, UR8, 0x202, URZ ;  /* 0x0000020208077890 */ /* 0x000fe2000fffe03f */
[----:B------:R-:W-:Y:S01]  /*19c0*/  IMAD.MOV.U32 R83, RZ, RZ, RZ ;  /* 0x000000ffff537224 */ /* 0x000fe200078e00ff */
[----:B------:R-:W-:Y:S01]  /*19d0*/  UMOV UR13, 0x80000020 ;  /* 0x80000020000d7882 */ /* 0x000fe20000000000 */
[----:B------:R-:W-:Y:S01]  /*19e0*/  UMOV UR15, 0x80000020 ;  /* 0x80000020000f7882 */ /* 0x000fe20000000000 */
[----:B------:R-:W-:Y:S01]  /*19f0*/  UIADD3 UR8, UR8, 0x602, URZ ;  /* 0x0000060208087890 */ /* 0x000fe2000fffe03f */
[----:B------:R-:W-:-:S02]  /*1a00*/  IMAD.MOV.U32 R85, RZ, RZ, RZ ;  /* 0x000000ffff557224 */ /* 0x000fc400078e00ff */
[----:B------:R-:W-:Y:S01]  /*1a10*/  QGMMA.64x16x32.F32.E4M3.E4M3 R48, gdesc[UR12], R48 ;  /* 0x002000000c3079f3 */ /* 0x000fe20008700830 */
[----:B------:R-:W-:Y:S01]  /*1a20*/  UMOV UR12, UR7 ;  /* 0x00000007000c7c82 */ /* 0x000fe20008000000 */
[----:B------:R-:W-:Y:S01]  /*1a30*/  ULDC UR7, c[0x0][0x50c] ;  /* 0x0001430000077ab9 */ /* 0x000fe20000000800 */
[----:B------:R-:W-:Y:S01]  /*1a40*/  UMOV UR13, 0x80000020 ;  /* 0x80000020000d7882 */ /* 0x000fe20000000000 */
[----:B------:R-:W-:Y:S01]  /*1a50*/  UISETP.NE.AND UP0, UPT, UR7, 0x2, UPT ;  /* 0x000000020700788c */ /* 0x000fe2000bf05270 */
[----:B------:R-:W-:Y:S01]  /*1a60*/  QGMMA.64x16x32.F32.E4M3.E4M3 R40, gdesc[UR12], R40 ;  /* 0x002000000c2879f3 */ /* 0x000fe20008700828 */
[----:B------:R-:W-:Y:S02]  /*1a70*/  UMOV UR12, UR16 ;  /* 0x00000010000c7c82 */ /* 0x000fe40008000000 */
[----:B------:R-:W-:Y:S01]  /*1a80*/  USEL UR7, URZ, 0x1, UP0 ;  /* 0x000000013f077887 */ /* 0x000fe20008000000 */
[----:B------:R-:W-:Y:S02]  /*1a90*/  UMOV UR13, 0x80000020 ;  /* 0x80000020000d7882 */ /* 0x000fe40000000000 */
[----:B------:R-:W-:Y:S01]  /*1aa0*/  QGMMA.64x16x32.F32.E4M3.E4M3 R32, gdesc[UR12], R32 ;  /* 0x002000000c2079f3 */ /* 0x000fe20008700820 */
[----:B------:R-:W-:-:S02]  /*1ab0*/  UMOV UR12, UR8 ;  /* 0x00000008000c7c82 */ /* 0x000fc40008000000 */
[----:B------:R-:W-:Y:S01]  /*1ac0*/  ISETP.NE.AND P0, PT, RZ, UR7, PT ;  /* 0x00000007ff007c0c */ /* 0x000fe2000bf05270 */
[----:B------:R-:W-:Y:S02]  /*1ad0*/  UMOV UR13, 0x80000020 ;  /* 0x80000020000d7882 */ /* 0x000fe40000000000 */
[----:B------:R-:W-:Y:S10]  /*1ae0*/  QGMMA.64x16x32.F32.E4M3.E4M3 R24, gdesc[UR12], R24, gsb0 ;  /* 0x002000000c1879f3 */ /* 0x000ff40008000818 */
[----:B------:R-:W-:Y:S05]  /*1af0*/  @!P0 BRA `(.L_x_22) ;  /* 0x0000000000888947 */ /* 0x000fea0003800000 */
[----:B------:R-:W-:Y:S02]  /*1b00*/  WARPGROUP.DEPBAR.LE gsb0, 0x0 ;  /* 0x00008000000079c5 */ /* 0x000fe40000010000 */
[----:B------:R-:W-:-:S01]  /*1b10*/  FADD R85, RZ, R48 ;  /* 0x00000030ff557221 */ /* 0x000fc20000000000 */
[----:B------:R-:W-:Y:S01]  /*1b20*/  FADD R80, RZ, R49 ;  /* 0x00000031ff507221 */ /* 0x000fe20000000000 */
        /* <DEDUP_REMOVED lines=30> */
[----:B------:R-:W-:-:S06]  /*1d10*/  UMOV UR6, URZ ;  /* 0x0000003f00067c82 */ /* 0x000fcc0008000000 */
.L_x_22:
[----:B------:R-:W-:-:S04]  /*1d20*/  UIADD3 UR12, UR5, 0x1, URZ ;  /* 0x00000001050c7890 */ /* 0x000fc8000fffe03f */
[----:B------:R-:W-:-:S04]  /*1d30*/  UISETP.NE.AND UP0, UPT, UR12, 0x6, UPT ;  /* 0x000000060c00788c */ /* 0x000fc8000bf05270 */
[----:B------:R-:W-:Y:S02]  /*1d40*/  USEL UR8, URZ, 0x1, UP0 ;  /* 0x000000013f087887 */ /* 0x000fe40008000000 */
[----:B------:R-:W-:Y:S02]  /*1d50*/  USEL UR12, UR12, URZ, UP0 ;  /* 0x0000003f0c0c7287 */ /* 0x000fe40008000000 */
[----:B------:R-:W-:-:S06]  /*1d60*/  ULOP3.LUT UR8, UR4, UR8, URZ, 0x3c, !UPT ;  /* 0x0000000804087292 */ /* 0x000fcc000f8e3c3f */
[----:B------:R-:W-:Y:S01]  /*1d70*/  IMAD.U32 R88, RZ, RZ, UR8 ;  /* 0x00000008ff587e24 */ /* 0x000fe2000f8e00ff */
[----:B------:R-:W-:-:S06]  /*1d80*/  UMOV UR8, 0x1 ;  /* 0x0000000100087882 */ /* 0x000fcc0000000000 */
.L_x_17:
[----:B------:R-:W-:-:S04]  /*1d90*/  UISETP.LT.AND UP0, UPT, UR9, 0x1, UPT ;  /* 0x000000010900788c */ /* 0x000fc8000bf01270 */
[----:B------:R-:W-:-:S04]  /*1da0*/  USEL UR13, UR9, 0x1, UP0 ;  /* 0x00000001090d7887 */ /* 0x000fc80008000000 */
[----:B------:R-:W-:-:S04]  /*1db0*/  UIADD3 UR13, UR9, -UR13, URZ ;  /* 0x8000000d090d7290 */ /* 0x000fc8000fffe03f */
[----:B------:R-:W-:-:S06]  /*1dc0*/  UISETP.GE.AND UP0, UPT, UR13, 0x1, UPT ;  /* 0x000000010d00788c */ /* 0x000fcc000bf06270 */
[----:B------:R-:W-:-:S13]  /*1dd0*/  PLOP3.LUT P0, PT, PT, PT, UP0, 0x80, 0x0 ;  /* 0x000000000000781c */ /* 0x000fda0003f0f008 */
[----:B------:R-:W-:Y:S05]  /*1de0*/  @!P0 BRA `(.L_x_23) ;  /* 0x0000000400f08947 */ /* 0x000fea0003800000 */
[----:B01----:R-:W-:Y:S01]  /*1df0*/  IMAD.U32 R10, RZ, RZ, UR13 ;  /* 0x0000000dff0a7e24 */ /* 0x003fe2000f8e00ff */
[----:B------:R-:W-:Y:S01]  /*1e00*/  ULDC UR22, c[0x0][0x50c] ;  /* 0x0001430000167ab9 */ /* 0x000fe20000000800 */
[----:B------:R-:W-:-:S07]  /*1e10*/  IMAD.U32 R11, RZ, RZ, UR5 ;  /* 0x00000005ff0b7e24 */ /* 0x000fce000f8e00ff */
.L_x_31:
[----:B------:R-:W-:-:S13]  /*1e20*/  ISETP.NE.AND P1, PT, R82, 0x3, PT ;  /* 0x000000035200780c */ /* 0x000fda0003f25270 */
[----:B------:R-:W-:Y:S05]  /*1e30*/  @!P1 BRA `(.L_x_24) ;  /* 0x0000000000049947 */ /* 0x000fea0003800000 */
[----:B------:R-:W-:Y:S01]  /*1e40*/  BPT.TRAP 0x1 ;  /* 0x000000040000795c */ /* 0x000fe20000300000 */
.L_x_24:
[----:B------:R-:W0:Y:S01]  /*1e50*/  S2UR UR13, SR_CgaCtaId ;  /* 0x00000000000d79c3 */ /* 0x000e220000008800 */
[----:B------:R-:W-:Y:S01]  /*1e60*/  UMOV UR10, 0x400 ;  /* 0x00000400000a7882 */ /* 0x000fe20000000000 */
[----:B------:R-:W-:Y:S01]  /*1e70*/  SHF.L.U32 R12, R88, 0x1f, RZ ;  /* 0x0000001f580c7819 */ /* 0x000fe200000006ff */
[----:B0-----:R-:W-:-:S04]  /*1e80*/  ULEA UR10, UR13, UR10, 0x18 ;  /* 0x0000000a0d0a7291 */ /* 0x001fc8000f8ec03f */
[----:B------:R-:W-:-:S09]  /*1e90*/  ULEA UR13, UR12, UR10, 0x3 ;  /* 0x0000000a0c0d7291 */ /* 0x000fd2000f8e183f */
[----:B------:R0:W1:Y:S01]  /*1ea0*/  SYNCS.PHASECHK.TRANS64.TRYWAIT P0, [UR13], R12 ;  /* 0x0000000cff0075a7 */ /* 0x000062000800014d */
[----:B------:R-:W-:Y:S05]  /*1eb0*/  @!P1 BRA `(.L_x_25) ;  /* 0x0000000000049947 */ /* 0x000fea0003800000 */
[----:B------:R-:W-:Y:S01]  /*1ec0*/  BPT.TRAP 0x1 ;  /* 0x000000040000795c */ /* 0x000fe20000300000 */
.L_x_25:
[----:B-1----:R-:W-:Y:S05]  /*1ed0*/  @P0 BRA `(.L_x_26) ;  /* 0x0000000000080947 */ /* 0x002fea0003800000 */
[----:B------:R-:W1:Y:S02]  /*1ee0*/  SYNCS.PHASECHK.TRANS64.TRYWAIT P0, [UR13], R12 ;  /* 0x0000000cff0075a7 */ /* 0x000e64000800014d */
[----:B-1----:R-:W-:Y:S05]  /*1ef0*/  @!P0 BRA `(.L_x_27) ;  /* 0x00000060006c8947 */ /* 0x002fea0003800000 */
.L_x_26:
[----:B------:R-:W-:Y:S01]  /*1f00*/  UIADD3 UR13, UR10, 0x30180, URZ ;  /* 0x000301800a0d7890 */ /* 0x000fe2000fffe03f */
[----:B------:R-:W-:Y:S01]  /*1f10*/  WARPGROUP.ARRIVE ;  /* 0x00000000000079c5 */ /* 0x000fe20000000000 */
[----:B------:R-:W-:Y:S02]  /*1f20*/  UISETP.NE.AND UP0, UPT, UR7, URZ, UPT ;  /* 0x0000003f0700728c */ /* 0x000fe4000bf05270 */
[----:B------:R-:W-:Y:S02]  /*1f30*/  USHF.R.U32.HI UR13, URZ, 0x4, UR13 ;  /* 0x000000043f0d7899 */ /* 0x000fe4000801160d */
[----:B------:R-:W-:Y:S02]  /*1f40*/  USEL UR8, UR8, URZ, !UP0 ;  /* 0x0000003f08087287 */ /* 0x000fe4000c000000 */
[----:B------:R-:W-:Y:S02]  /*1f50*/  ULOP3.LUT UR13, UR13, 0x3fff, URZ, 0xc0, !UPT ;  /* 0x00003fff0d0d7892 */ /* 0x000fe4000f8ec03f */
[----:B------:R-:W-:-:S02]  /*1f60*/  ULOP3.LUT UR7, UR11, 0x10000, URZ, 0xfc, !UPT ;  /* 0x000100000b077892 */ /* 0x000fc4000f8efc3f */
[----:B------:R-:W-:Y:S02]  /*1f70*/  ULOP3.LUT UR13, UR13, 0x10000, URZ, 0xfc, !UPT ;  /* 0x000100000d0d7892 */ /* 0x000fe4000f8efc3f */
[----:B------:R-:W-:Y:S02]  /*1f80*/  UISETP.NE.U32.AND UP0, UPT, UR8, URZ, UPT ;  /* 0x0000003f0800728c */ /* 0x000fe4000bf05070 */
[----:B------:R-:W-:Y:S02]  /*1f90*/  ULEA UR8, UR12, UR7, 0xb ;  /* 0x000000070c087291 */ /* 0x000fe4000f8e583f */
[----:B------:R-:W-:Y:S02]  /*1fa0*/  ULEA UR7, UR12, UR13, 0x6 ;  /* 0x0000000d0c077291 */ /* 0x000fe4000f8e303f */
[----:B------:R-:W-:Y:S02]  /*1fb0*/  UIADD3 UR13, UR8, 0x200, URZ ;  /* 0x00000200080d7890 */ /* 0x000fe4000fffe03f */
[----:B------:R-:W-:-:S02]  /*1fc0*/  UIADD3 UR14, UR8, 0x400, URZ ;  /* 0x00000400080e7890 */ /* 0x000fc4000fffe03f */
[----:B------:R-:W-:Y:S01]  /*1fd0*/  UMOV UR16, UR8 ;  /* 0x0000000800107c82 */ /* 0x000fe20008000000 */
[----:B------:R-:W-:Y:S01]  /*1fe0*/  UMOV UR17, 0x80000020 ;  /* 0x8000002000117882 */ /* 0x000fe20000000000 */
[----:B------:R-:W-:Y:S01]  /*1ff0*/  UMOV UR18, UR7 ;  /* 0x0000000700127c82 */ /* 0x000fe20008000000 */
[----:B------:R-:W-:Y:S01]  /*2000*/  UMOV UR19, 0x80000020 ;  /* 0x8000002000137882 */ /* 0x000fe20000000000 */
[----:B------:R-:W-:Y:S01]  /*2010*/  UIADD3 UR15, UR8, 0x600, URZ ;  /* 0x00000600080f7890 */ /* 0x000fe2000fffe03f */
[----:B------:R-:W-:Y:S01]  /*2020*/  QGMMA.64x16x32.F32.E4M3.E4M3 R48, gdesc[UR16], R48, UP0 ;  /* 0x00200000103079f3 */ /* 0x000fe2000bf00830 */
        /* <DEDUP_REMOVED lines=9> */
[----:B------:R-:W-:-:S02]  /*20c0*/  UMOV UR17, 0x80000020 ;  /* 0x8000002000117882 */ /* 0x000fc40000000000 */
[----:B------:R-:W-:Y:S01]  /*20d0*/  QGMMA.64x16x32.F32.E4M3.E4M3 R24, gdesc[UR16], R24, UP0 ;  /* 0x00200000101879f3 */ /* 0x000fe2000bf00818 */
[----:B------:R-:W-:Y:S02]  /*20e0*/  UIADD3 UR16, UR8, 0x2, URZ ;  /* 0x0000000208107890 */ /* 0x000fe4000fffe03f */
[----:B------:R-:W-:Y:S02]  /*20f0*/  UIADD3 UR18, UR7, 0x2, URZ ;  /* 0x0000000207127890 */ /* 0x000fe4000fffe03f */
[----:B------:R-:W-:Y:S01]  /*2100*/  UIADD3 UR7, UR8, 0x202, URZ ;  /* 0x0000020208077890 */ /* 0x000fe2000fffe03f */
[----:B------:R-:W-:Y:S01]  /*2110*/  UMOV UR17, 0x80000020 ;  /* 0x8000002000117882 */ /* 0x000fe20000000000 */
[----:B------:R-:W-:Y:S01]  /*2120*/  UMOV UR19, 0x80000020 ;  /* 0x8000002000137882 */ /* 0x000fe20000000000 */
[----:B------:R-:W-:Y:S02]  /*2130*/  UIADD3 UR8, UR8, 0x602, URZ ;  /* 0x0000060208087890 */ /* 0x000fe4000fffe03f */
[----:B------:R-:W-:-:S02]  /*2140*/  UISETP.NE.AND UP0, UPT, UR6, UR22, UPT ;  /* 0x000000160600728c */ /* 0x000fc4000bf05270 */
[----:B------:R-:W-:Y:S01]  /*2150*/  QGMMA.64x16x32.F32.E4M3.E4M3 R48, gdesc[UR16], R48 ;  /* 0x00200000103079f3 */ /* 0x000fe20008700830 */
[----:B------:R-:W-:Y:S01]  /*2160*/  UMOV UR16, UR7 ;  /* 0x0000000700107c82 */ /* 0x000fe20008000000 */
[----:B------:R-:W-:Y:S01]  /*2170*/  UMOV UR17, 0x80000020 ;  /* 0x8000002000117882 */ /* 0x000fe20000000000 */
[----:B------:R-:W-:Y:S01]  /*2180*/  USEL UR7, URZ, 0x1, UP0 ;  /* 0x000000013f077887 */ /* 0x000fe20008000000 */
[----:B------:R-:W-:Y:S01]  /*2190*/  QGMMA.64x16x32.F32.E4M3.E4M3 R40, gdesc[UR16], R40 ;  /* 0x00200000102879f3 */ /* 0x000fe20008700828 */
[----:B------:R-:W-:Y:S01]  /*21a0*/  UMOV UR16, UR13 ;  /* 0x0000000d00107c82 */ /* 0x000fe20008000000 */
[----:B------:R-:W-:Y:S02]  /*21b0*/  UMOV UR17, 0x80000020 ;  /* 0x8000002000117882 */ /* 0x000fe40000000000 */
[----:B------:R-:W-:Y:S01]  /*21c0*/  QGMMA.64x16x32.F32.E4M3.E4M3 R32, gdesc[UR16], R32 ;  /* 0x00200000102079f3 */ /* 0x000fe20008700820 */
[----:B------:R-:W-:Y:S01]  /*21d0*/  UMOV UR16, UR8 ;  /* 0x0000000800107c82 */ /* 0x000fe20008000000 */
[----:B------:R-:W-:Y:S01]  /*21e0*/  UMOV UR17, 0x80000020 ;  /* 0x8000002000117882 */ /* 0x000fe20000000000 */
[----:B------:R-:W-:Y:S01]  /*21f0*/  ISETP.NE.AND P0, PT, RZ, UR7, PT ;  /* 0x00000007ff007c0c */ /* 0x000fe2000bf05270 */
[----:B------:R-:W-:Y:S03]  /*2200*/  QGMMA.64x16x32.F32.E4M3.E4M3 R24, gdesc[UR16], R24, gsb0 ;  /* 0x00200000101879f3 */ /* 0x000fe60008000818 */
[----:B------:R-:W-:-:S09]  /*2210*/  WARPGROUP.DEPBAR.LE gsb0, 0x1 ;  /* 0x00008000000079c5 */ /* 0x000fd20000010100 */
[----:B------:R-:W-:Y:S05]  /*2220*/  @!P0 BRA `(.L_x_28) ;  /* 0x0000000000888947 */ /* 0x000fea0003800000 */
[----:B------:R-:W-:Y:S02]  /*2230*/  WARPGROUP.DEPBAR.LE gsb0, 0x0 ;  /* 0x00008000000079c5 */ /* 0x000fe40000010000 */
[----:B------:R-:W-:-:S01]  /*2240*/  FADD R85, R48, R85 ;  /* 0x0000005530557221 */ /* 0x000fc20000000000 */
[----:B------:R-:W-:Y:S01]  /*2250*/  FADD R80, R49, R80 ;  /* 0x0000005031507221 */ /* 0x000fe20000000000 */
        /* <DEDUP_REMOVED lines=30> */
[----:B------:R-:W-:-:S06]  /*2440*/  UMOV UR6, URZ ;  /* 0x0000003f00067c82 */ /* 0x000fcc0008000000 */
.L_x_28:
[----:B------:R-:W-:Y:S05]  /*2450*/  @!P1 BRA `(.L_x_29) ;  /* 0x0000000000049947 */ /* 0x000fea0003800000 */
[----:B------:R-:W-:Y:S01]  /*2460*/  BPT.TRAP 0x1 ;  /* 0x000000040000795c */ /* 0x000fe20000300000 */
.L_x_29:
[----:B------:R-:W-:-:S13]  /*2470*/  ISETP.NE.AND P0, PT, R6, RZ, PT ;  /* 0x000000ff0600720c */ /* 0x000fda0003f05270 */
[----:B01----:R-:W-:-:S05]  /*2480*/  @P0 LEA R12, R11, UR10, 0x3 ;  /* 0x0000000a0b0c0c11 */ /* 0x003fca000f8e18ff */
[----:B------:R-:W-:-:S05]  /*2490*/  @P0 VIADD R12, R12, 0x30 ;  /* 0x000000300c0c0836 */ /* 0x000fca0000000000 */
[----:B------:R-:W-:-:S04]  /*24a0*/  @P0 PRMT R12, R7, 0x654, R12 ;  /* 0x00000654070c0816 */ /* 0x000fc8000000000c */
[----:B------:R0:W-:Y:S01]  /*24b0*/  @P0 SYNCS.ARRIVE.TRANS64.RED.A1T0 RZ, [R12+URZ], RZ ;  /* 0x000000ff0cff09a7 */ /* 0x0001e2000810043f */
[----:B------:R-:W-:-:S13]  /*24c0*/  ISETP.GT.U32.AND P0, PT, R2, 0x1, PT ;  /* 0x000000010200780c */ /* 0x000fda0003f04070 */
[----:B0-----:R-:W-:Y:S05]  /*24d0*/  @P0 BRA `(.L_x_30) ;  /* 0x0000000000040947 */ /* 0x001fea0003800000 */
[----:B------:R-:W-:Y:S01]  /*24e0*/  BPT.TRAP 0x1 ;  /* 0x000000040000795c */ /* 0x000fe20000300000 */
.L_x_30:
[----:B------:R-:W-:Y:S01]  /*24f0*/  UIADD3 UR12, UR12, 0x1, URZ ;  /* 0x000000010c0c7890 */ /* 0x000fe2000fffe03f */
[C---:B------:R-:W-:Y:S01]  /*2500*/  ISETP.GT.AND P1, PT, R10.reuse, 0x1, PT ;  /* 0x000000010a00780c */ /* 0x040fe20003f24270 */
[----:B------:R-:W-:Y:S02]  /*2510*/  VIADD R11, R11, 0x1 ;  /* 0x000000010b0b7836 */ /* 0x000fe40000000000 */
[----:B------:R-:W-:Y:S01]  /*2520*/  UISETP.NE.AND UP0, UPT, UR12, 0x6, UPT ;  /* 0x000000060c00788c */ /* 0x000fe2000bf05270 */
[----:B------:R-:W-:Y:S02]  /*2530*/  VIADD R10, R10, 0xffffffff ;  /* 0xffffffff0a0a7836 */ /* 0x000fe40000000000 */
[C---:B------:R-:W-:Y:S01]  /*2540*/  ISETP.NE.AND P0, PT, R11.reuse, 0x6, PT ;  /* 0x000000060b00780c */ /* 0x040fe20003f05270 */
[----:B------:R-:W-:Y:S02]  /*2550*/  USEL UR8, URZ, 0x1, UP0 ;  /* 0x000000013f087887 */ /* 0x000fe40008000000 */
[----:B------:R-:W-:Y:S01]  /*2560*/  USEL UR12, UR12, URZ, UP0 ;  /* 0x0000003f0c0c7287 */ /* 0x000fe20008000000 */
[----:B------:R-:W-:-:S03]  /*2570*/  SEL R11, R11, RZ, P0 ;  /* 0x000000ff0b0b7207 */ /* 0x000fc60000000000 */
[----:B------:R-:W-:Y:S01]  /*2580*/  LOP3.LUT R88, R88, UR8, RZ, 0x3c, !PT ;  /* 0x0000000858587c12 */ /* 0x000fe2000f8e3cff */
[----:B------:R-:W-:Y:S01]  /*2590*/  UMOV UR8, 0x1 ;  /* 0x0000000100087882 */ /* 0x000fe20000000000 */
[----:B------:R-:W-:Y:S06]  /*25a0*/  @P1 BRA `(.L_x_31) ;  /* 0xfffffff8001c1947 */ /* 0x000fec000383ffff */
.L_x_23:
[----:B------:R-:W-:Y:S01]  /*25b0*/  UISETP.NE.AND UP0, UPT, UR6, URZ, UPT ;  /* 0x0000003f0600728c */ /* 0x000fe2000bf05270 */
[----:B01----:R-:W0:Y:S03]  /*25c0*/  LDC R10, c[0x0][0x28c] ;  /* 0x0000a300ff0a7b82 */ /* 0x003e260000000800 */
[----:B------:R-:W-:-:S06]  /*25d0*/  USEL UR6, URZ, 0x1, !UP0 ;  /* 0x000000013f067887 */ /* 0x000fcc000c000000 */
[----:B------:R-:W-:Y:S02]  /*25e0*/  ISETP.NE.AND P0, PT, RZ, UR6, PT ;  /* 0x00000006ff007c0c */ /* 0x000fe4000bf05270 */
[----:B0-----:R-:W-:-:S11]  /*25f0*/  ISETP.GE.AND P1, PT, R10, 0x1, PT ;  /* 0x000000010a00780c */ /* 0x001fd60003f26270 */
[----:B------:R-:W-:Y:S05]  /*2600*/  @!P0 BRA `(.L_x_32) ;  /* 0x0000000000848947 */ /* 0x000fea0003800000 */
[----:B------:R-:W-:Y:S02]  /*2610*/  WARPGROUP.DEPBAR.LE gsb0, 0x0 ;  /* 0x00008000000079c5 */ /* 0x000fe40000010000 */
[----:B------:R-:W-:Y:S01]  /*2620*/  FADD R85, R48, R85 ;  /* 0x0000005530557221 */ /* 0x000fe20000000000 */
        /* <DEDUP_REMOVED lines=30> */
[----:B------:R-:W-:-:S07]  /*2810*/  FADD R18, R18, R31 ;  /* 0x0000001f12127221 */ /* 0x000fce0000000000 */
.L_x_32:
[----:B------:R-:W-:Y:S02]  /*2820*/  WARPGROUP.DEPBAR.LE gsb0, 0x0 ;  /* 0x00008000000079c5 */ /* 0x000fe40000010000 */
[----:B------:R-:W-:Y:S05]  /*2830*/  @!P1 BRA `(.L_x_33) ;  /* 0x0000000000549947 */ /* 0x000fea0003800000 */
[----:B------:R-:W-:-:S13]  /*2840*/  ISETP.NE.AND P0, PT, R82, 0x3, PT ;  /* 0x000000035200780c */ /* 0x000fda0003f05270 */
[----:B------:R-:W-:Y:S05]  /*2850*/  @!P0 BRA `(.L_x_34) ;  /* 0x0000000000048947 */ /* 0x000fea0003800000 */
[----:B------:R-:W-:Y:S01]  /*2860*/  BPT.TRAP 0x1 ;  /* 0x000000040000795c */ /* 0x000fe20000300000 */
.L_x_34:
[----:B------:R-:W-:Y:S01]  /*2870*/  ISETP.NE.AND P0, PT, R6, RZ, PT ;  /* 0x000000ff0600720c */ /* 0x000fe20003f05270 */
[----:B------:R-:W-:Y:S01]  /*2880*/  BSSY B0, `(.L_x_35) ;  /* 0x000000e000007945 */ /* 0x000fe20003800000 */
[----:B------:R-:W-:-:S11]  /*2890*/  ISETP.GT.U32.AND P1, PT, R2, 0x1, PT ;  /* 0x000000010200780c */ /* 0x000fd60003f24070 */
[----:B------:R-:W-:Y:S05]  /*28a0*/  @!P0 BRA `(.L_x_36) ;  /* 0x00000000002c8947 */ /* 0x000fea0003800000 */
[----:B------:R-:W-:-:S04]  /*28b0*/  UISETP.LT.AND UP0, UPT, UR9, 0x1, UPT ;  /* 0x000000010900788c */ /* 0x000fc8000bf01270 */
[----:B------:R-:W-:-:S04]  /*28c0*/  USEL UR8, UR9, 0x1, UP0 ;  /* 0x0000000109087887 */ /* 0x000fc80008000000 */
[----:B------:R-:W-:-:S04]  /*28d0*/  UIADD3 UR8, UR5, UR9, -UR8 ;  /* 0x0000000905087290 */ /* 0x000fc8000fffe808 */
[----:B------:R-:W-:-:S04]  /*28e0*/  UIMAD.WIDE.U32 UR6, UR8, -0x55555555, URZ ;  /* 0xaaaaaaab080678a5 */ /* 0x000fc8000f8e003f */
[----:B------:R-:W-:-:S04]  /*28f0*/  USHF.R.U32.HI UR6, URZ, 0x2, UR7 ;  /* 0x000000023f067899 */ /* 0x000fc80008011607 */
[----:B------:R-:W-:-:S04]  /*2900*/  UIMAD UR8, UR6, -0x6, UR8 ;  /* 0xfffffffa060878a4 */ /* 0x000fc8000f8e0208 */
[----:B------:R-:W-:-:S04]  /*2910*/  ULEA UR8, UR8, UR10, 0x3 ;  /* 0x0000000a08087291 */ /* 0x000fc8000f8e183f */
[----:B------:R-:W-:-:S06]  /*2920*/  UIADD3 UR8, UR8, 0x30, URZ ;  /* 0x0000003008087890 */ /* 0x000fcc000fffe03f */
[----:B------:R-:W-:-:S05]  /*2930*/  IMAD.U32 R10, RZ, RZ, UR8 ;  /* 0x00000008ff0a7e24 */ /* 0x000fca000f8e00ff */
[----:B------:R-:W-:-:S04]  /*2940*/  PRMT R10, R7, 0x654, R10 ;  /* 0x00000654070a7816 */ /* 0x000fc8000000000a */
[----:B------:R0:W-:Y:S03]  /*2950*/  SYNCS.ARRIVE.TRANS64.RED.A1T0 RZ, [R10+URZ], RZ ;  /* 0x000000ff0aff79a7 */ /* 0x0001e6000810043f */
.L_x_36:
[----:B------:R-:W-:Y:S05]  /*2960*/  BSYNC B0 ;  /* 0x0000000000007941 */ /* 0x000fea0003800000 */
.L_x_35:
[----:B------:R-:W-:Y:S05]  /*2970*/  @P1 BRA `(.L_x_33) ;  /* 0x0000000000041947 */ /* 0x000fea0003800000 */
[----:B------:R-:W-:Y:S01]  /*2980*/  BPT.TRAP 0x1 ;  /* 0x000000040000795c */ /* 0x000fe20000300000 */
.L_x_33:
[----:B------:R-:W1:Y:S01]  /*2990*/  LDC R32, c[0x0][0x288] ;  /* 0x0000a200ff207b82 */ /* 0x000e620000000800 */
[--C-:B0-----:R-:W-:Y:S01]  /*29a0*/  SHF.R.U32.HI R10, RZ, 0x2, R0.reuse ;  /* 0x00000002ff0a7819 */ /* 0x101fe20000011600 */
[----:B------:R-:W-:Y:S01]  /*29b0*/  IMAD.SHL.U32 R25, R86, 0x10, RZ ;  /* 0x0000001056197824 */ /* 0x000fe200078e00ff */
[----:B------:R-:W-:Y:S01]  /*29c0*/  SHF.R.U32.HI R13, RZ, 0x7, R0 ;  /* 0x00000007ff0d7819 */ /* 0x000fe20000011600 */
[C---:B------:R-:W-:Y:S01]  /*29d0*/  IMAD.SHL.U32 R30, R0.reuse, 0x2, RZ ;  /* 0x00000002001e7824 */ /* 0x040fe200078e00ff */
[----:B------:R-:W-:Y:S01]  /*29e0*/  LOP3.LUT R12, R0, 0x60, RZ, 0xc0, !PT ;  /* 0x00000060000c7812 */ /* 0x000fe200078ec0ff */
[----:B------:R-:W-:Y:S01]  /*29f0*/  UISETP.GE.U32.AND UP1, UPT, UR9, 0x6, UPT ;  /* 0x000000060900788c */ /* 0x000fe2000bf26070 */
[----:B------:R-:W-:Y:S01]  /*2a00*/  LOP3.LUT R11, R10, 0x7, RZ, 0xc0, !PT ;  /* 0x000000070a0b7812 */ /* 0x000fe200078ec0ff */
[----:B------:R-:W-:Y:S01]  /*2a10*/  ULDC.64 UR6, c[0x0][0x5d0] ;  /* 0x0001740000067ab9 */ /* 0x000fe20000000a00 */
[----:B------:R-:W-:Y:S01]  /*2a20*/  LOP3.LUT R10, R13, 0x1, RZ, 0xc0, !PT ;  /* 0x000000010d0a7812 */ /* 0x000fe200078ec0ff */
[----:B------:R-:W-:Y:S01]  /*2a30*/  UIADD3 UR5, UR9, UR5, URZ ;  /* 0x0000000509057290 */ /* 0x000fe2000fffe03f */
[----:B------:R-:W-:Y:S01]  /*2a40*/  SHF.R.U32.HI R12, RZ, 0x1, R12 ;  /* 0x00000001ff0c7819 */ /* 0x000fe2000001160c */
[----:B------:R-:W-:Y:S01]  /*2a50*/  IMAD.SHL.U32 R27, R84, 0x200, RZ ;  /* 0x00000200541b7824 */ /* 0x000fe200078e00ff */
[----:B------:R-:W-:Y:S01]  /*2a60*/  SHF.R.S32.HI R34, RZ, 0x1f, R87 ;  /* 0x0000001fff227819 */ /* 0x000fe20000011457 */
[----:B------:R-:W-:Y:S01]  /*2a70*/  IMAD.SHL.U32 R26, R10, 0x40, RZ ;  /* 0x000000400a1a7824 */ /* 0x000fe200078e00ff */
[----:B------:R-:W-:Y:S01]  /*2a80*/  LOP3.LUT R30, R25, 0x6, R30, 0xf8, !PT ;  /* 0x00000006191e7812 */ /* 0x000fe200078ef81e */
[----:B------:R-:W-:Y:S01]  /*2a90*/  UISETP.GT.U32.AND UP0, UPT, UR5, 0x5, UPT ;  /* 0x000000050500788c */ /* 0x000fe2000bf04070 */
[--C-:B------:R-:W-:Y:S01]  /*2aa0*/  IADD3 R13, RZ, -R12, -R11.reuse ;  /* 0x8000000cff0d7210 */ /* 0x100fe20007ffe80b */
[----:B------:R-:W-:Y:S01]  /*2ab0*/  IMAD R24, R34, UR6, RZ ;  /* 0x0000000622187c24 */ /* 0x000fe2000f8e02ff */
[----:B------:R-:W-:Y:S01]  /*2ac0*/  SHF.R.S32.HI R31, RZ, 0x1f, R30 ;  /* 0x0000001fff1f7819 */ /* 0x000fe2000001141e */
[----:B------:R-:W-:Y:S01]  /*2ad0*/  UISETP.LT.U32.AND UP0, UPT, UR9, 0x6, UP0 ;  /* 0x000000060900788c */ /* 0x000fe20008701070 */
[----:B------:R-:W-:Y:S01]  /*2ae0*/  LOP3.LUT R33, R26, 0x40, R11, 0xe2, !PT ;  /* 0x000000401a217812 */ /* 0x000fe200078ee20b */
[----:B------:R-:W-:Y:S01]  /*2af0*/  IMAD R26, R10, -0x40, R13 ;  /* 0xffffffc00a1a7824 */ /* 0x000fe200078e020d */
[----:B------:R-:W-:Y:S01]  /*2b00*/  LOP3.LUT R13, R0, 0x3, RZ, 0xc0, !PT ;  /* 0x00000003000d7812 */ /* 0x000fe200078ec0ff */
[----:B------:R-:W-:Y:S01]  /*2b10*/  IMAD R35, R87, UR7, R24 ;  /* 0x0000000757237c24 */ /* 0x000fe2000f8e0218 */
[----:B-1----:R-:W-:Y:S01]  /*2b20*/  ISETP.GE.AND P0, PT, R25, R32, PT ;  /* 0x000000201900720c */ /* 0x002fe20003f06270 */
[----:B------:R-:W-:Y:S01]  /*2b30*/  IMAD.WIDE.U32 R10, R87, UR6, R30 ;  /* 0x00000006570a7c25 */ /* 0x000fe2000f8e001e */
[----:B------:R-:W-:-:S02]  /*2b40*/  @UP1 UIMAD.WIDE.U32 UR6, UR5, -0x55555555, URZ ;  /* 0xaaaaaaab050618a5 */ /* 0x000fc4000f8e003f */
[----:B------:R-:W-:Y:S01]  /*2b50*/  USEL UR8, URZ, 0x1, !UP0 ;  /* 0x000000013f087887 */ /* 0x000fe2000c000000 */
[----:B------:R-:W-:Y:S01]  /*2b60*/  IMAD.WIDE R28, R84, 0x200, RZ ;  /* 0x00000200541c7825 */ /* 0x000fe200078e02ff */
[----:B------:R-:W-:Y:S02]  /*2b70*/  @UP1 USHF.R.U32.HI UR6, URZ, 0x2, UR7 ;  /* 0x000000023f061899 */ /* 0x000fe40008011607 */
[----:B------:R-:W-:Y:S01]  /*2b80*/  ULOP3.LUT UR4, UR4, UR8, URZ, 0x3c, !UPT ;  /* 0x0000000804047292 */ /* 0x000fe2000f8e3c3f */
[----:B------:R-:W-:Y:S01]  /*2b90*/  IMAD R24, R13, -0x2, R32 ;  /* 0xfffffffe0d187824 */ /* 0x000fe200078e0220 */
[----:B------:R-:W-:Y:S01]  /*2ba0*/  ULDC UR7, c[0x0][0x284] ;  /* 0x0000a10000077ab9 */ /* 0x000fe20000000800 */
[----:B------:R-:W-:Y:S01]  /*2bb0*/  LOP3.LUT R33, R28, R33, R12, 0xfe, !PT ;  /* 0x000000211c217212 */ /* 0x000fe200078efe0c */
[----:B------:R-:W-:Y:S01]  /*2bc0*/  @UP1 ULOP3.LUT UR4, UR4, 0x1, UR6, 0x78, !UPT ;  /* 0x0000000104041892 */ /* 0x000fe2000f8e7806 */
[C---:B------:R-:W-:Y:S01]  /*2bd0*/  ISETP.GE.OR P0, PT, R27.reuse, UR7, P0 ;  /* 0x000000071b007c0c */ /* 0x040fe20008706670 */
[----:B------:R-:W-:Y:S01]  /*2be0*/  IMAD.IADD R25, R24, 0x1, -R25 ;  /* 0x0000000118197824 */ /* 0x000fe200078e0a19 */
[----:B------:R-:W-:Y:S01]  /*2bf0*/  IADD3 R26, -R27, UR7, R26 ;  /* 0x000000071b1a7c10 */ /* 0x000fe2000fffe11a */
[----:B------:R-:W-:-:S02]  /*2c00*/  IMAD.IADD R13, R11, 0x1, R35 ;  /* 0x000000010b0d7824 */ /* 0x000fc400078e0223 */
[----:B------:R-:W-:Y:S02]  /*2c10*/  IMAD.MOV.U32 R24, RZ, RZ, -0x1 ;  /* 0xffffffffff187424 */ /* 0x000fe400078e00ff */
[----:B------:R-:W-:-:S06]  /*2c20*/  IMAD.MOV.U32 R12, RZ, RZ, R10 ;  /* 0x000000ffff0c7224 */ /* 0x000fcc00078e000a */
[----:B------:R-:W-:Y:S05]  /*2c30*/  @P0 BRA `(.L_x_37) ;  /* 0x0000003400980947 */ /* 0x000fea0003800000 */
[----:B------:R-:W0:Y:S01]  /*2c40*/  LDC.64 R10, c[0x0][0x5c8] ;  /* 0x00017200ff0a7b82 */ /* 0x000e220000000a00 */
[----:B---3-5:R-:W-:Y:S01]  /*2c50*/  FSETP.NEU.AND P0, PT, R9, RZ, PT ;  /* 0x000000ff0900720b */ /* 0x028fe20003f0d000 */
[----:B------:R-:W-:Y:S01]  /*2c60*/  BSSY B0, `(.L_x_37) ;  /* 0x0000363000007945 */ /* 0x000fe20003800000 */
[-C--:B0-----:R-:W-:Y:S02]  /*2c70*/  IMAD R32, R29, R10.reuse, RZ ;  /* 0x0000000a1d207224 */ /* 0x081fe400078e02ff */
[----:B------:R-:W-:-:S04]  /*2c80*/  IMAD.WIDE.U32 R12, R33, R10, R12 ;  /* 0x0000000a210c7225 */ /* 0x000fc800078e000c */
[----:B------:R-:W-:-:S04]  /*2c90*/  IMAD R27, R33, R11, R32 ;  /* 0x0000000b211b7224 */ /* 0x000fc800078e0220 */
[----:B------:R-:W-:Y:S01]  /*2ca0*/  IMAD.IADD R27, R13, 0x1, R27 ;  /* 0x000000010d1b7824 */ /* 0x000fe200078e021b */
[----:B------:R-:W-:Y:S06]  /*2cb0*/  @!P0 BRA `(.L_x_38) ;  /* 0x00000020005c8947 */ /* 0x000fec0003800000 */
[----:B------:R-:W-:Y:S01]  /*2cc0*/  ULDC.64 UR6, c[0x0][0x5b8] ;  /* 0x00016e0000067ab9 */ /* 0x000fe20000000a00 */
[----:B------:R-:W-:Y:S01]  /*2cd0*/  ISETP.GE.AND P1, PT, R26, 0x1, PT ;  /* 0x000000011a00780c */ /* 0x000fe20003f26270 */
[----:B------:R-:W-:Y:S01]  /*2ce0*/  IMAD R28, R34, UR6, RZ ;  /* 0x00000006221c7c24 */ /* 0x000fe2000f8e02ff */
[----:B------:R-:W-:Y:S01]  /*2cf0*/  ULDC.64 UR10, c[0x0][0x5a8] ;  /* 0x00016a00000a7ab9 */ /* 0x000fe20000000a00 */
[----:B------:R-:W-:Y:S01]  /*2d00*/  IMAD.WIDE.U32 R30, R87, UR6, R30 ;  /* 0x00000006571e7c25 */ /* 0x000fe2000f8e001e */
[----:B------:R-:W-:-:S03]  /*2d10*/  ISETP.LT.OR P3, PT, R25, 0x1, !P1 ;  /* 0x000000011900780c */ /* 0x000fc60004f61670 */
[----:B------:R-:W-:Y:S01]  /*2d20*/  IMAD R87, R87, UR7, R28 ;  /* 0x0000000757577c24 */ /* 0x000fe2000f8e021c */
[----:B------:R-:W-:Y:S02]  /*2d30*/  ULDC.64 UR6, c[0x0][0x5b0] ;  /* 0x00016c0000067ab9 */ /* 0x000fe40000000a00 */
[----:B------:R-:W-:Y:S02]  /*2d40*/  IMAD R28, R29, UR6, RZ ;  /* 0x000000061d1c7c24 */ /* 0x000fe4000f8e02ff */
[----:B------:R-:W-:Y:S02]  /*2d50*/  IMAD.IADD R31, R31, 0x1, R87 ;  /* 0x000000011f1f7824 */ /* 0x000fe400078e0257 */
[C-C-:B------:R-:W-:Y:S01]  /*2d60*/  IMAD R37, R33.reuse, UR7, R28.reuse ;  /* 0x0000000721257c24 */ /* 0x140fe2000f8e021c */
[----:B------:R-:W-:Y:S01]  /*2d70*/  PRMT R28, RZ, 0x7610, R28 ;  /* 0x00007610ff1c7816 */ /* 0x000fe2000000001c */
[----:B------:R-:W-:-:S03]  /*2d80*/  IMAD.WIDE.U32 R34, R33, UR6, R30 ;  /* 0x0000000621227c25 */ /* 0x000fc6000f8e001e */
[----:B------:R-:W-:-:S04]  /*2d90*/  IADD3 R36, P0, R34, UR10, RZ ;  /* 0x0000000a22247c10 */ /* 0x000fc8000ff1e0ff */
[----:B------:R-:W-:Y:S02]  /*2da0*/  IADD3.X R37, R35, UR11, R37, P0, !PT ;  /* 0x0000000b23257c10 */ /* 0x000fe400087fe425 */
[----:B------:R-:W0:Y:S03]  /*2db0*/  @!P3 LDC.64 R34, c[0x0][0x5c0] ;  /* 0x00017000ff22bb82 */ /* 0x000e260000000a00 */
[----:B------:R-:W3:Y:S01]  /*2dc0*/  @!P3 LDG.E.U8 R28, desc[UR20][R36.64] ;  /* 0x00000014241cb981 */ /* 0x000ee2000c1e1100 */
[----:B------:R-:W-:-:S13]  /*2dd0*/  ISETP.LT.OR P2, PT, R25, 0x2, !P1 ;  /* 0x000000021900780c */ /* 0x000fda0004f41670 */
[----:B------:R-:W1:Y:S01]  /*2de0*/  @!P2 LDC.64 R44, c[0x0][0x5c0] ;  /* 0x00017000ff2cab82 */ /* 0x000e620000000a00 */
[----:B0-----:R-:W-:-:S05]  /*2df0*/  @!P3 IADD3 R34, P0, R12, R34, RZ ;  /* 0x000000220c22b210 */ /* 0x001fca0007f1e0ff */
[----:B------:R-:W-:Y:S01]  /*2e00*/  @!P3 IMAD.X R35, R27, 0x1, R35, P0 ;  /* 0x000000011b23b824 */ /* 0x000fe200000e0623 */
[----:B---3--:R-:W-:-:S04]  /*2e10*/  LOP3.LUT R28, R28, 0xff, RZ, 0xc0, !PT ;  /* 0x000000ff1c1c7812 */ /* 0x008fc800078ec0ff */
[----:B------:R-:W-:-:S05]  /*2e20*/  F2FP.F16.E4M3.UNPACK_B R28, R28 ;  /* 0x0000001cff1c723e */ /* 0x000fca00020006ff */
[----:B------:R-:W-:-:S05]  /*2e30*/  HADD2.F32 R28, -RZ, R28.H0_H0 ;  /* 0x2000001cff1c7230 */ /* 0x000fca0000004100 */
[----:B------:R-:W-:-:S04]  /*2e40*/  FMUL R28, R28, R9 ;  /* 0x000000091c1c7220 */ /* 0x000fc80000400000 */
[----:B--2---:R-:W-:-:S05]  /*2e50*/  FFMA R28, R85, R8, R28 ;  /* 0x00000008551c7223 */ /* 0x004fca000000001c */
[----:B------:R-:W-:Y:S02]  /*2e60*/  F2FP.SATFINITE.E4M3.F32.PACK_AB_MERGE_C R43, RZ, R28, RZ ;  /* 0x0000001cff2b723e */ /* 0x000fe400048070ff */
[----:B------:R-:W-:-:S03]  /*2e70*/  PRMT R28, RZ, 0x7610, R28 ;  /* 0x00007610ff1c7816 */ /* 0x000fc6000000001c */
[----:B------:R0:W-:Y:S04]  /*2e80*/  @!P3 STG.E.U8 desc[UR20][R34.64], R43 ;  /* 0x0000002b2200b986 */ /* 0x0001e8000c101114 */
[----:B------:R-:W2:Y:S01]  /*2e90*/  @!P2 LDG.E.U8 R28, desc[UR20][R36.64+0x1] ;  /* 0x00000114241ca981 */ /* 0x000ea2000c1e1100 */
[----:B------:R-:W-:Y:S02]  /*2ea0*/  IADD3 R41, P0, R33, 0x8, RZ ;  /* 0x0000000821297810 */ /* 0x000fe40007f1e0ff */
[----:B-1----:R-:W-:-:S03]  /*2eb0*/  @!P2 IADD3 R40, P5, R12, R44, RZ ;  /* 0x0000002c0c28a210 */ /* 0x002fc60007fbe0ff */
[----:B------:R-:W-:Y:S01]  /*2ec0*/  IMAD.X R32, RZ, RZ, R29, P0 ;  /* 0x000000ffff207224 */ /* 0x000fe200000e061d */
[----:B------:R-:W-:Y:S01]  /*2ed0*/  ISETP.GE.AND P0, PT, R26, 0x9, PT ;  /* 0x000000091a00780c */ /* 0x000fe20003f06270 */
[----:B0-----:R-:W-:-:S03]  /*2ee0*/  IMAD.WIDE.U32 R34, R41, UR6, R30 ;  /* 0x0000000629227c25 */ /* 0x001fc6000f8e001e */
[----:B------:R-:W-:Y:S01]  /*2ef0*/  ISETP.LT.OR P3, PT, R25, 0x1, !P0 ;  /* 0x000000011900780c */ /* 0x000fe20004761670 */
[----:B------:R-:W-:Y:S01]  /*2f00*/  IMAD R32, R32, UR6, RZ ;  /* 0x0000000620207c24 */ /* 0x000fe2000f8e02ff */
[----:B------:R-:W-:-:S03]  /*2f10*/  IADD3 R38, P4, R34, UR10, RZ ;  /* 0x0000000a22267c10 */ /* 0x000fc6000ff9e0ff */
[----:B------:R-:W-:Y:S02]  /*2f20*/  IMAD R43, R41, UR7, R32 ;  /* 0x00000007292b7c24 */ /* 0x000fe4000f8e0220 */
[----:B------:R-:W-:Y:S01]  /*2f30*/  @!P2 IMAD.X R41, R27, 0x1, R45, P5 ;  /* 0x000000011b29a824 */ /* 0x000fe200028e062d */
[----:B--2---:R-:W-:-:S04]  /*2f40*/  LOP3.LUT R28, R28, 0xff, RZ, 0xc0, !PT ;  /* 0x000000ff1c1c7812 */ /* 0x004fc800078ec0ff */
[----:B------:R-:W-:-:S05]  /*2f50*/  F2FP.F16.E4M3.UNPACK_B R28, R28 ;  /* 0x0000001cff1c723e */ /* 0x000fca00020006ff */
[----:B------:R-:W-:-:S05]  /*2f60*/  HADD2.F32 R28, -RZ, R28.H0_H0 ;  /* 0x2000001cff1c7230 */ /* 0x000fca0000004100 */
[----:B------:R-:W-:Y:S01]  /*2f70*/  FMUL R39, R28, R9 ;  /* 0x000000091c277220 */ /* 0x000fe20000400000 */
[----:B------:R-:W-:-:S03]  /*2f80*/  PRMT R28, RZ, 0x7610, R28 ;  /* 0x00007610ff1c7816 */ /* 0x000fc6000000001c */
[----:B------:R-:W-:-:S05]  /*2f90*/  FFMA R39, R80, R8, R39 ;  /* 0x0000000850277223 */ /* 0x000fca0000000027 */
[----:B------:R-:W-:Y:S02]  /*2fa0*/  F2FP.SATFINITE.E4M3.F32.PACK_AB_MERGE_C R45, RZ, R39, RZ ;  /* 0x00000027ff2d723e */ /* 0x000fe400048070ff */
[----:B------:R-:W-:Y:S02]  /*2fb0*/  IADD3.X R39, R35, UR11, R43, P4, !PT ;  /* 0x0000000b23277c10 */ /* 0x000fe4000a7fe42b */
[----:B------:R-:W0:Y:S01]  /*2fc0*/  @!P3 LDC.64 R34, c[0x0][0x5c0] ;  /* 0x00017000ff22bb82 */ /* 0x000e220000000a00 */
[----:B------:R1:W-:Y:S04]  /*2fd0*/  @!P2 STG.E.U8 desc[UR20][R40.64+0x1], R45 ;  /* 0x0000012d2800a986 */ /* 0x0003e8000c101114 */
[----:B------:R-:W2:Y:S01]  /*2fe0*/  @!P3 LDG.E.U8 R28, desc[UR20][R38.64] ;  /* 0x00000014261cb981 */ /* 0x000ea2000c1e1100 */
[----:B------:R-:W-:-:S13]  /*2ff0*/  ISETP.LT.OR P2, PT, R25, 0x2, !P0 ;  /* 0x000000021900780c */ /* 0x000fda0004741670 */
[----:B-1----:R-:W1:Y:S01]  /*3000*/  @!P2 LDC.64 R44, c[0x0][0x5c0] ;  /* 0x00017000ff2cab82 */ /* 0x002e620000000a00 */
[----:B0-----:R-:W-:-:S04]  /*3010*/  @!P3 IADD3 R34, P4, P5, R12, R34, R19 ;  /* 0x000000220c22b210 */ /* 0x001fc80007d9e013 */
[----:B------:R-:W-:Y:S02]  /*3020*/  @!P3 IADD3.X R35, R27, R35, R16, P4, P5 ;  /* 0x000000231b23b210 */ /* 0x000fe400027ea410 */
[----:B--2---:R-:W-:-:S04]  /*3030*/  LOP3.LUT R28, R28, 0xff, RZ, 0xc0, !PT ;  /* 0x000000ff1c1c7812 */ /* 0x004fc800078ec0ff */
[----:B------:R-:W-:-:S05]  /*3040*/  F2FP.F16.E4M3.UNPACK_B R28, R28 ;  /* 0x0000001cff1c723e */ /* 0x000fca00020006ff */
[----:B------:R-:W-:-:S05]  /*3050*/  HADD2.F32 R28, -RZ, R28.H0_H0 ;  /* 0x2000001cff1c7230 */ /* 0x000fca0000004100 */
[----:B------:R-:W-:-:S04]  /*3060*/  FMUL R28, R28, R9 ;  /* 0x000000091c1c7220 */ /* 0x000fc80000400000 */
[----:B------:R-:W-:-:S05]  /*3070*/  FFMA R28, R83, R8, R28 ;  /* 0x00000008531c7223 */ /* 0x000fca000000001c */
[----:B------:R-:W-:Y:S02]  /*3080*/  F2FP.SATFINITE.E4M3.F32.PACK_AB_MERGE_C R43, RZ, R28, RZ ;  /* 0x0000001cff2b723e */ /* 0x000fe400048070ff */
[----:B------:R-:W-:-:S03]  /*3090*/  PRMT R28, RZ, 0x7610, R28 ;  /* 0x00007610ff1c7816 */ /* 0x000fc6000000001c */
[----:B------:R0:W-:Y:S04]  /*30a0*/  @!P3 STG.E.U8 desc[UR20][R34.64], R43 ;  /* 0x0000002b2200b986 */ /* 0x0001e8000c101114 */
[----:B------:R-:W2:Y:S01]  /*30b0*/  @!P2 LDG.E.U8 R28, desc[UR20][R38.64+0x1] ;  /* 0x00000114261ca981 */ /* 0x000ea2000c1e1100 */
[----:B------:R-:W-:Y:S02]  /*30c0*/  ISETP.LT.OR P3, PT, R25, 0x9, !P1 ;  /* 0x000000091900780c */ /* 0x000fe40004f61670 */
[----:B-1----:R-:W-:-:S11]  /*30d0*/  @!P2 IADD3 R40, P4, P5, R12, R44, R19 ;  /* 0x0000002c0c28a210 */ /* 0x002fd60007d9e013 */
[----:B0-----:R-:W0:Y:S01]  /*30e0*/  @!P3 LDC.64 R34, c[0x0][0x5c0] ;  /* 0x00017000ff22bb82 */ /* 0x001e220000000a00 */
[----:B--2---:R-:W-:-:S04]  /*30f0*/  LOP3.LUT R28, R28, 0xff, RZ, 0xc0, !PT ;  /* 0x000000ff1c1c7812 */ /* 0x004fc800078ec0ff */
[----:B------:R-:W-:-:S05]  /*3100*/  F2FP.F16.E4M3.UNPACK_B R28, R28 ;  /* 0x0000001cff1c723e */ /* 0x000fca00020006ff */
[----:B------:R-:W-:-:S05]  /*3110*/  HADD2.F32 R28, -RZ, R28.H0_H0 ;  /* 0x2000001cff1c7230 */ /* 0x000fca0000004100 */
[----:B------:R-:W-:Y:S01]  /*3120*/  FMUL R41, R28, R9 ;  /* 0x000000091c297220 */ /* 0x000fe20000400000 */
[----:B------:R-:W-:-:S03]  /*3130*/  PRMT R28, RZ, 0x7610, R28 ;  /* 0x00007610ff1c7816 */ /* 0x000fc6000000001c */
[----:B------:R-:W-:Y:S01]  /*3140*/  FFMA R78, R78, R8, R41 ;  /* 0x000000084e4e7223 */ /* 0x000fe20000000029 */
[----:B------:R-:W-:-:S04]  /*3150*/  @!P2 IADD3.X R41, R27, R45, R16, P4, P5 ;  /* 0x0000002d1b29a210 */ /* 0x000fc800027ea410 */
[----:B------:R-:W-:-:S05]  /*3160*/  F2FP.SATFINITE.E4M3.F32.PACK_AB_MERGE_C R43, RZ, R78, RZ ;  /* 0x0000004eff2b723e */ /* 0x000fca00048070ff */
[----:B------:R1:W-:Y:S04]  /*3170*/  @!P2 STG.E.U8 desc[UR20][R40.64+0x1], R43 ;  /* 0x0000012b2800a986 */ /* 0x0003e8000c101114 */
[----:B------:R-:W2:Y:S01]  /*3180*/  @!P3 LDG.E.U8 R28, desc[UR20][R36.64+0x8] ;  /* 0x00000814241cb981 */ /* 0x000ea2000c1e1100 */
[----:B------:R-:W-:Y:S02]  /*3190*/  ISETP.LT.OR P1, PT, R25, 0xa, !P1 ;  /* 0x0000000a1900780c */ /* 0x000fe40004f21670 */
[----:B0-----:R-:W-:-:S05]  /*31a0*/  @!P3 IADD3 R34, P2, R12, R34, RZ ;  /* 0x000000220c22b210 */ /* 0x001fca0007f5e0ff */
[----:B------:R-:W-:-:S06]  /*31b0*/  @!P3 IMAD.X R35, R27, 0x1, R35, P2 ;  /* 0x000000011b23b824 */ /* 0x000fcc00010e0623 */
[----:B------:R-:W0:Y:S01]  /*31c0*/  @!P1 LDC.64 R44, c[0x0][0x5c0] ;  /* 0x00017000ff2c9b82 */ /* 0x000e220000000a00 */
[----:B--2---:R-:W-:-:S04]  /*31d0*/  LOP3.LUT R28, R28, 0xff, RZ, 0xc0, !PT ;  /* 0x000000ff1c1c7812 */ /* 0x004fc800078ec0ff */
[----:B------:R-:W-:-:S05]  /*31e0*/  F2FP.F16.E4M3.UNPACK_B R28, R28 ;  /* 0x0000001cff1c723e */ /* 0x000fca00020006ff */
[----:B------:R-:W-:-:S05]  /*31f0*/  HADD2.F32 R28, -RZ, R28.H0_H0 ;  /* 0x2000001cff1c7230 */ /* 0x000fca0000004100 */
[----:B------:R-:W-:-:S04]  /*3200*/  FMUL R28, R28, R9 ;  /* 0x000000091c1c7220 */ /* 0x000fc80000400000 */
[----:B------:R-:W-:-:S05]  /*3210*/  FFMA R28, R81, R8, R28 ;  /* 0x00000008511c7223 */ /* 0x000fca000000001c */
[----:B-1----:R-:W-:Y:S02]  /*3220*/  F2FP.SATFINITE.E4M3.F32.PACK_AB_MERGE_C R43, RZ, R28, RZ ;  /* 0x0000001cff2b723e */ /* 0x002fe400048070ff */
[----:B------:R-:W-:-:S03]  /*3230*/  PRMT R28, RZ, 0x7610, R28 ;  /* 0x00007610ff1c7816 */ /* 0x000fc6000000001c */
[----:B------:R1:W-:Y:S04]  /*3240*/  @!P3 STG.E.U8 desc[UR20][R34.64+0x8], R43 ;  /* 0x0000082b2200b986 */ /* 0x0003e8000c101114 */
[----:B------:R-:W2:Y:S01]  /*3250*/  @!P1 LDG.E.U8 R28, desc[UR20][R36.64+0x9] ;  /* 0x00000914241c9981 */ /* 0x000ea2000c1e1100 */
[----:B------:R-:W-:Y:S02]  /*3260*/  ISETP.LT.OR P2, PT, R25, 0x9, !P0 ;  /* 0x000000091900780c */ /* 0x000fe40004741670 */
[----:B0-----:R-:W-:-:S11]  /*3270*/  @!P1 IADD3 R40, P3, R12, R44, RZ ;  /* 0x0000002c0c289210 */ /* 0x001fd60007f7e0ff */
[----:B-1----:R-:W0:Y:S01]  /*3280*/  @!P2 LDC.64 R34, c[0x0][0x5c0] ;  /* 0x00017000ff22ab82 */ /* 0x002e220000000a00 */
[----:B--2---:R-:W-:-:S04]  /*3290*/  LOP3.LUT R28, R28, 0xff, RZ, 0xc0, !PT ;  /* 0x000000ff1c1c7812 */ /* 0x004fc800078ec0ff */
[----:B------:R-:W-:-:S05]  /*32a0*/  F2FP.F16.E4M3.UNPACK_B R28, R28 ;  /* 0x0000001cff1c723e */ /* 0x000fca00020006ff */
[----:B------:R-:W-:-:S05]  /*32b0*/  HADD2.F32 R28, -RZ, R28.H0_H0 ;  /* 0x2000001cff1c7230 */ /* 0x000fca0000004100 */
[----:B------:R-:W-:Y:S01]  /*32c0*/  FMUL R41, R28, R9 ;  /* 0x000000091c297220 */ /* 0x000fe20000400000 */
[----:B------:R-:W-:-:S03]  /*32d0*/  PRMT R28, RZ, 0x7610, R28 ;  /* 0x00007610ff1c7816 */ /* 0x000fc6000000001c */
[----:B------:R-:W-:Y:S01]  /*32e0*/  FFMA R76, R76, R8, R41 ;  /* 0x000000084c4c7223 */ /* 0x000fe20000000029 */
[----:B------:R-:W-:-:S04]  /*32f0*/  @!P1 IMAD.X R41, R27, 0x1, R45, P3 ;  /* 0x000000011b299824 */ /* 0x000fc800018e062d */
[----:B------:R-:W-:-:S05]  /*3300*/  F2FP.SATFINITE.E4M3.F32.PACK_AB_MERGE_C R43, RZ, R76, RZ ;  /* 0x0000004cff2b723e */ /* 0x000fca00048070ff */
[----:B------:R1:W-:Y:S04]  /*3310*/  @!P1 STG.E.U8 desc[UR20][R40.64+0x9], R43 ;  /* 0x0000092b28009986 */ /* 0x0003e8000c101114 */
[----:B------:R-:W2:Y:S01]  /*3320*/  @!P2 LDG.E.U8 R28, desc[UR20][R38.64+0x8] ;  /* 0x00000814261ca981 */ /* 0x000ea2000c1e1100 */
[----:B------:R-:W-:Y:S02]  /*3330*/  ISETP.LT.OR P1, PT, R25, 0xa, !P0 ;  /* 0x0000000a1900780c */ /* 0x000fe40004721670 */
[----:B0-----:R-:W-:-:S04]  /*3340*/  @!P2 IADD3 R34, P0, P3, R12, R34, R19 ;  /* 0x000000220c22a210 */ /* 0x001fc80007b1e013 */
[----:B------:R-:W-:-:S07]  /*3350*/  @!P2 IADD3.X R35, R27, R35, R16, P0, P3 ;  /* 0x000000231b23a210 */ /* 0x000fce00007e6410 */
        /* <DEDUP_REMOVED lines=9> */
[----:B------:R0:W2:Y:S01]  /*33f0*/  @!P1 LDG.E.U8 R28, desc[UR20][R38.64+0x9] ;  /* 0x00000914261c9981 */ /* 0x0000a2000c1e1100 */
[----:B------:R-:W-:-:S05]  /*3400*/  IADD3 R41, P0, R33, 0x80, RZ ;  /* 0x0000008021297810 */ /* 0x000fca0007f1e0ff */
[----:B------:R-:W-:Y:S01]  /*3410*/  IMAD.X R32, RZ, RZ, R29, P0 ;  /* 0x000000ffff207224 */ /* 0x000fe200000e061d */
[----:B------:R-:W-:Y:S01]  /*3420*/  ISETP.GE.AND P0, PT, R26, 0x81, PT ;  /* 0x000000811a00780c */ /* 0x000fe20003f06270 */
[----:B-1----:R-:W-:Y:S01]  /*3430*/  IMAD.WIDE.U32 R34, R41, UR6, R30 ;  /* 0x0000000629227c25 */ /* 0x002fe2000f8e001e */
[----:B0-----:R-:W-:-:S03]  /*3440*/  @!P1 IADD3 R38, P4, P5, R12, R44, R19 ;  /* 0x0000002c0c269210 */ /* 0x001fc60007d9e013 */
[----:B------:R-:W-:Y:S01]  /*3450*/  IMAD R32, R32, UR6, RZ ;  /* 0x0000000620207c24 */ /* 0x000fe2000f8e02ff */
[----:B------:R-:W-:Y:S02]  /*3460*/  ISETP.LT.OR P3, PT, R25, 0x1, !P0 ;  /* 0x000000011900780c */ /* 0x000fe40004761670 */
[----:B------:R-:W-:Y:S01]  /*3470*/  IADD3 R36, P2, R34, UR10, RZ ;  /* 0x0000000a22247c10 */ /* 0x000fe2000ff5e0ff */
[----:B------:R-:W-:Y:S01]  /*3480*/  IMAD R41, R41, UR7, R32 ;  /* 0x0000000729297c24 */ /* 0x000fe2000f8e0220 */
[----:B------:R-:W-:Y:S02]  /*3490*/  @!P1 IADD3.X R39, R27, R45, R16, P4, P5 ;  /* 0x0000002d1b279210 */ /* 0x000fe400027ea410 */
        /* <DEDUP_REMOVED lines=12> */
[----:B------:R-:W3:Y:S01]  /*3560*/  @!P2 LDC.64 R44, c[0x0][0x5c0] ;  /* 0x00017000ff2cab82 */ /* 0x000ee20000000a00 */
[----:B0-----:R-:W-:-:S04]  /*3570*/  @!P3 IADD3 R34, P1, P4, R12, R34, R17 ;  /* 0x000000220c22b210 */ /* 0x001fc80007c3e011 */
[----:B------:R-:W-:Y:S02]  /*3580*/  @!P3 IADD3.X R35, R27, R35, R14, P1, P4 ;  /* 0x000000231b23b210 */ /* 0x000fe40000fe840e */
        /* <DEDUP_REMOVED lines=9> */
[----:B------:R-:W-:Y:S02]  /*3620*/  IADD3 R41, P1, R33, 0x88, RZ ;  /* 0x0000008821297810 */ /* 0x000fe40007f3e0ff */
[----:B---3--:R-:W-:-:S03]  /*3630*/  @!P2 IADD3 R40, P4, P5, R12, R44, R17 ;  /* 0x0000002c0c28a210 */ /* 0x008fc60007d9e011 */
[----:B------:R-:W-:Y:S01]  /*3640*/  IMAD.X R32, RZ, RZ, R29, P1 ;  /* 0x000000ffff207224 */ /* 0x000fe200008e061d */
[----:B------:R-:W-:Y:S01]  /*3650*/  ISETP.GE.AND P1, PT, R26, 0x89, PT ;  /* 0x000000891a00780c */ /* 0x000fe20003f26270 */
[----:B0-----:R-:W-:-:S03]  /*3660*/  IMAD.WIDE.U32 R34, R41, UR6, R30 ;  /* 0x0000000629227c25 */ /* 0x001fc6000f8e001e */
[----:B------:R-:W-:Y:S01]  /*3670*/  ISETP.LT.OR P3, PT, R25, 0x1, !P1 ;  /* 0x000000011900780c */ /* 0x000fe20004f61670 */
[----:B------:R-:W-:-:S04]  /*3680*/  IMAD R32, R32, UR6, RZ ;  /* 0x0000000620207c24 */ /* 0x000fc8000f8e02ff */
[----:B------:R-:W-:Y:S01]  /*3690*/  IMAD R43, R41, UR7, R32 ;  /* 0x00000007292b7c24 */ /* 0x000fe2000f8e0220 */
[----:B------:R-:W-:Y:S02]  /*36a0*/  @!P2 IADD3.X R41, R27, R45, R14, P4, P5 ;  /* 0x0000002d1b29a210 */ /* 0x000fe400027ea40e */
[----:B------:R-:W-:Y:S02]  /*36b0*/  IADD3 R38, P4, R34, UR10, RZ ;  /* 0x0000000a22267c10 */ /* 0x000fe4000ff9e0ff */
        /* <DEDUP_REMOVED lines=11> */
[----:B------:R-:W-:-:S02]  /*3770*/  @!P3 IADD3 R35, P4, P5, R19, R12, R17 ;  /* 0x0000000c1323b210 */ /* 0x000fc40007d9e011 */
[----:B------:R-:W-:Y:S02]  /*3780*/  ISETP.LT.OR P2, PT, R25, 0x2, !P1 ;  /* 0x000000021900780c */ /* 0x000fe40004f41670 */
[----:B------:R-:W-:-:S11]  /*3790*/  @!P3 IADD3.X R32, R16, R27, R14, P4, P5 ;  /* 0x0000001b1020b210 */ /* 0x000fd600027ea40e */
[----:B------:R-:W3:Y:S01]  /*37a0*/  @!P2 LDC.64 R46, c[0x0][0x5c0] ;  /* 0x00017000ff2eab82 */ /* 0x000ee20000000a00 */
[----:B0-----:R-:W-:-:S05]  /*37b0*/  @!P3 IADD3 R34, P4, R35, R42, RZ ;  /* 0x0000002a2322b210 */ /* 0x001fca0007f9e0ff */
[----:B------:R-:W-:Y:S01]  /*37c0*/  @!P3 IMAD.X R35, R32, 0x1, R43, P4 ;  /* 0x000000012023b824 */ /* 0x000fe200020e062b */
        /* <DEDUP_REMOVED lines=9> */
[----:B-1----:R-:W-:Y:S02]  /*3860*/  @!P2 IADD3 R45, P4, P5, R19, R12, R17 ;  /* 0x0000000c132da210 */ /* 0x002fe40007d9e011 */
[----:B------:R-:W-:-:S13]  /*3870*/  ISETP.LT.OR P3, PT, R25, 0x9, !P0 ;  /* 0x000000091900780c */ /* 0x000fda0004761670 */
[----:B0-----:R-:W0:Y:S01]  /*3880*/  @!P3 LDC.64 R34, c[0x0][0x5c0] ;  /* 0x00017000ff22bb82 */ /* 0x001e220000000a00 */
[----:B--2---:R-:W-:-:S04]  /*3890*/  LOP3.LUT R28, R28, 0xff, RZ, 0xc0, !PT ;  /* 0x000000ff1c1c7812 */ /* 0x004fc800078ec0ff */
[----:B------:R-:W-:-:S05]  /*38a0*/  F2FP.F16.E4M3.UNPACK_B R28, R28 ;  /* 0x0000001cff1c723e */ /* 0x000fca00020006ff */
[----:B------:R-:W-:-:S05]  /*38b0*/  HADD2.F32 R28, -RZ, R28.H0_H0 ;  /* 0x2000001cff1c7230 */ /* 0x000fca0000004100 */
[----:B------:R-:W-:Y:S01]  /*38c0*/  FMUL R41, R28, R9 ;  /* 0x000000091c297220 */ /* 0x000fe20000400000 */
[----:B------:R-:W-:Y:S02]  /*38d0*/  @!P2 IADD3.X R28, R16, R27, R14, P4, P5 ;  /* 0x0000001b101ca210 */ /* 0x000fe400027ea40e */
[----:B---3--:R-:W-:Y:S01]  /*38e0*/  @!P2 IADD3 R40, P4, R45, R46, RZ ;  /* 0x0000002e2d28a210 */ /* 0x008fe20007f9e0ff */
[----:B------:R-:W-:-:S04]  /*38f0*/  FFMA R70, R70, R8, R41 ;  /* 0x0000000846467223 */ /* 0x000fc80000000029 */
[----:B------:R-:W-:Y:S01]  /*3900*/  @!P2 IMAD.X R41, R28, 0x1, R47, P4 ;  /* 0x000000011c29a824 */ /* 0x000fe200020e062f */
[----:B------:R-:W-:Y:S02]  /*3910*/  F2FP.SATFINITE.E4M3.F32.PACK_AB_MERGE_C R43, RZ, R70, RZ ;  /* 0x00000046ff2b723e */ /* 0x000fe400048070ff */
[----:B------:R-:W-:-:S03]  /*3920*/  PRMT R28, RZ, 0x7610, R28 ;  /* 0x00007610ff1c7816 */ /* 0x000fc6000000001c */
        /* <DEDUP_REMOVED lines=14> */
[----:B------:R2:W3:Y:S01]  /*3a10*/  @!P0 LDG.E.U8 R28, desc[UR20][R36.64+0x9] ;  /* 0x00000914241c8981 */ /* 0x0004e2000c1e1100 */
[----:B------:R-:W-:Y:S02]  /*3a20*/  ISETP.LT.OR P2, PT, R25, 0x9, !P1 ;  /* 0x000000091900780c */ /* 0x000fe40004f41670 */
[----:B0-----:R-:W-:-:S11]  /*3a30*/  @!P0 IADD3 R40, P3, P4, R12, R44, R17 ;  /* 0x0000002c0c288210 */ /* 0x001fd60007c7e011 */
[----:B--2---:R-:W0:Y:S01]  /*3a40*/  @!P2 LDC.64 R36, c[0x0][0x5c0] ;  /* 0x00017000ff24ab82 */ /* 0x004e220000000a00 */
[----:B---3--:R-:W-:-:S04]  /*3a50*/  LOP3.LUT R28, R28, 0xff, RZ, 0xc0, !PT ;  /* 0x000000ff1c1c7812 */ /* 0x008fc800078ec0ff */
[----:B------:R-:W-:-:S05]  /*3a60*/  F2FP.F16.E4M3.UNPACK_B R28, R28 ;  /* 0x0000001cff1c723e */ /* 0x000fca00020006ff */
[----:B------:R-:W-:-:S05]  /*3a70*/  HADD2.F32 R28, -RZ, R28.H0_H0 ;  /* 0x2000001cff1c7230 */ /* 0x000fca0000004100 */
[----:B------:R-:W-:Y:S01]  /*3a80*/  FMUL R41, R28, R9 ;  /* 0x000000091c297220 */ /* 0x000fe20000400000 */
[----:B------:R-:W-:-:S03]  /*3a90*/  PRMT R28, RZ, 0x7610, R28 ;  /* 0x00007610ff1c7816 */ /* 0x000fc6000000001c */
[----:B------:R-:W-:Y:S01]  /*3aa0*/  FFMA R68, R68, R8, R41 ;  /* 0x0000000844447223 */ /* 0x000fe20000000029 */
[----:B------:R-:W-:-:S04]  /*3ab0*/  @!P0 IADD3.X R41, R27, R45, R14, P3, P4 ;  /* 0x0000002d1b298210 */ /* 0x000fc80001fe840e */
[----:B-1----:R-:W-:-:S05]  /*3ac0*/  F2FP.SATFINITE.E4M3.F32.PACK_AB_MERGE_C R43, RZ, R68, RZ ;  /* 0x00000044ff2b723e */ /* 0x002fca00048070ff */
[----:B------:R1:W-:Y:S04]  /*3ad0*/  @!P0 STG.E.U8 desc[UR20][R40.64+0x9], R43 ;  /* 0x0000092b28008986 */ /* 0x0003e8000c101114 */
[----:B------:R-:W2:Y:S01]  /*3ae0*/  @!P2 LDG.E.U8 R28, desc[UR20][R38.64+0x8] ;  /* 0x00000814261ca981 */ /* 0x000ea2000c1e1100 */
[----:B------:R-:W-:Y:S02]  /*3af0*/  @!P2 IADD3 R35, P0, P3, R19, R12, R17 ;  /* 0x0000000c1323a210 */ /* 0x000fe40007b1e011 */
[----:B------:R-:W-:Y:S02]  /*3b00*/  ISETP.LT.OR P1, PT, R25, 0xa, !P1 ;  /* 0x0000000a1900780c */ /* 0x000fe40004f21670 */
[----:B0-----:R-:W-:Y:S02]  /*3b10*/  @!P2 IADD3 R34, P4, R35, R36, RZ ;  /* 0x000000242322a210 */ /* 0x001fe40007f9e0ff */
[----:B------:R-:W-:-:S05]  /*3b20*/  @!P2 IADD3.X R32, R16, R27, R14, P0, P3 ;  /* 0x0000001b1020a210 */ /* 0x000fca00007e640e */
[----:B------:R-:W-:-:S04]  /*3b30*/  @!P2 IMAD.X R35, R32, 0x1, R37, P4 ;  /* 0x000000012023a824 */ /* 0x000fc800020e0625 */
        /* <DEDUP_REMOVED lines=10> */
[----:B------:R-:W-:Y:S02]  /*3be0*/  IADD3 R41, P0, R33, 0x100, RZ ;  /* 0x0000010021297810 */ /* 0x000fe40007f1e0ff */
[----:B------:R-:W-:-:S04]  /*3bf0*/  @!P1 IADD3 R45, P4, P5, R19, R12, R17 ;  /* 0x0000000c132d9210 */ /* 0x000fc80007d9e011 */
[----:B------:R-:W-:Y:S01]  /*3c00*/  @!P1 IADD3.X R32, R16, R27, R14, P4, P5 ;  /* 0x0000001b10209210 */ /* 0x000fe200027ea40e */
[----:B-1----:R-:W-:Y:S01]  /*3c10*/  IMAD.WIDE.U32 R34, R41, UR6, R30 ;  /* 0x0000000629227c25 */ /* 0x002fe2000f8e001e */
[----:B0-----:R-:W-:Y:S02]  /*3c20*/  @!P1 IADD3 R38, P3, R45, R46, RZ ;  /* 0x0000002e2d269210 */ /* 0x001fe40007f7e0ff */
[----:B------:R-:W-:-:S03]  /*3c30*/  IADD3 R36, P4, R34, UR10, RZ ;  /* 0x0000000a22247c10 */ /* 0x000fc6000ff9e0ff */
[----:B------:R-:W-:Y:S01]  /*3c40*/  @!P1 IMAD.X R39, R32, 0x1, R47, P3 ;  /* 0x0000000120279824 */ /* 0x000fe200018e062f */
[----:B--2---:R-:W-:-:S04]  /*3c50*/  LOP3.LUT R28, R28, 0xff, RZ, 0xc0, !PT ;  /* 0x000000ff1c1c7812 */ /* 0x004fc800078ec0ff */
[----:B------:R-:W-:-:S05]  /*3c60*/  F2FP.F16.E4M3.UNPACK_B R28, R28 ;  /* 0x0000001cff1c723e */ /* 0x000fca00020006ff */
[----:B------:R-:W-:-:S05]  /*3c70*/  HADD2.F32 R28, -RZ, R28.H0_H0 ;  /* 0x2000001cff1c7230 */ /* 0x000fca0000004100 */
[----:B------:R-:W-:Y:S01]  /*3c80*/  FMUL R37, R28, R9 ;  /* 0x000000091c257220 */ /* 0x000fe20000400000 */
[----:B------:R-:W-:Y:S01]  /*3c90*/  IMAD.X R28, RZ, RZ, R29, P0 ;  /* 0x000000ffff1c7224 */ /* 0x000fe200000e061d */
[----:B------:R-:W-:Y:S02]  /*3ca0*/  ISETP.GE.AND P0, PT, R26, 0x101, PT ;  /* 0x000001011a00780c */ /* 0x000fe40003f06270 */
[----:B------:R-:W-:Y:S01]  /*3cb0*/  FFMA R37, R66, R8, R37 ;  /* 0x0000000842257223 */ /* 0x000fe20000000025 */
[----:B------:R-:W-:Y:S01]  /*3cc0*/  IMAD R28, R28, UR6, RZ ;  /* 0x000000061c1c7c24 */ /* 0x000fe2000f8e02ff */
[----:B------:R-:W-:-:S03]  /*3cd0*/  ISETP.LT.OR P2, PT, R25, 0x1, !P0 ;  /* 0x000000011900780c */ /* 0x000fc60004741670 */
[--C-:B------:R-:W-:Y:S01]  /*3ce0*/  IMAD R41, R41, UR7, R28.reuse ;  /* 0x0000000729297c24 */ /* 0x100fe2000f8e021c */
[----:B------:R-:W-:Y:S02]  /*3cf0*/  F2FP.SATFINITE.E4M3.F32.PACK_AB_MERGE_C R43, RZ, R37, RZ ;  /* 0x00000025ff2b723e */ /* 0x000fe400048070ff */
[----:B------:R-:W-:Y:S02]  /*3d00*/  PRMT R28, RZ, 0x7610, R28 ;  /* 0x00007610ff1c7816 */ /* 0x000fe4000000001c */
[----:B------:R-:W-:Y:S01]  /*3d10*/  IADD3.X R37, R35, UR11, R41, P4, !PT ;  /* 0x0000000b23257c10 */ /* 0x000fe2000a7fe429 */
[----:B------:R0:W-:Y:S04]  /*3d20*/  @!P1 STG.E.U8 desc[UR20][R38.64+0x9], R43 ;  /* 0x0000092b26009986 */ /* 0x0001e8000c101114 */
[----:B------:R-:W2:Y:S01]  /*3d30*/  @!P2 LDG.E.U8 R28, desc[UR20][R36.64] ;  /* 0x00000014241ca981 */ /* 0x000ea2000c1e1100 */
[----:B------:R-:W1:Y:S01]  /*3d40*/  @!P2 LDC.64 R34, c[0x0][0x5c0] ;  /* 0x00017000ff22ab82 */ /* 0x000e620000000a00 */
[----:B------:R-:W-:-:S13]  /*3d50*/  ISETP.LT.OR P3, PT, R25, 0x2, !P0 ;  /* 0x000000021900780c */ /* 0x000fda0004761670 */
[----:B------:R-:W3:Y:S01]  /*3d60*/  @!P3 LDC.64 R44, c[0x0][0x5c0] ;  /* 0x00017000ff2cbb82 */ /* 0x000ee20000000a00 */
[----:B-1----:R-:W-:-:S04]  /*3d70*/  @!P2 IADD3 R34, P1, P4, R12, R34, R21 ;  /* 0x000000220c22a210 */ /* 0x002fc80007c3e015 */
[----:B------:R-:W-:Y:S02]  /*3d80*/  @!P2 IADD3.X R35, R27, R35, R15, P1, P4 ;  /* 0x000000231b23a210 */ /* 0x000fe40000fe840f */
[----:B--2---:R-:W-:-:S04]  /*3d90*/  LOP3.LUT R28, R28, 0xff, RZ, 0xc0, !PT ;  /* 0x000000ff1c1c7812 */ /* 0x004fc800078ec0ff */
[----:B------:R-:W-:-:S05]  /*3da0*/  F2FP.F16.E4M3.UNPACK_B R28, R28 ;  /* 0x0000001cff1c723e */ /* 0x000fca00020006ff */
[----:B------:R-:W-:-:S05]  /*3db0*/  HADD2.F32 R28, -RZ, R28.H0_H0 ;  /* 0x2000001cff1c7230 */ /* 0x000fca0000004100 */
[----:B------:R-:W-:-:S04]  /*3dc0*/  FMUL R28, R28, R9 ;  /* 0x000000091c1c7220 */ /* 0x000fc80000400000 */
[----:B------:R-:W-:-:S05]  /*3dd0*/  FFMA R28, R69, R8, R28 ;  /* 0x00000008451c7223 */ /* 0x000fca000000001c */
[----:B0-----:R-:W-:Y:S02]  /*3de0*/  F2FP.SATFINITE.E4M3.F32.PACK_AB_MERGE_C R39, RZ, R28, RZ ;  /* 0x0000001cff27723e */ /* 0x001fe400048070ff */
        /* <DEDUP_REMOVED lines=118> */
[----:B------:R-:W-:Y:S01]  /*4550*/  @!P2 IMAD.MOV.U32 R34, RZ, RZ, R12 ;  /* 0x000000ffff22a224 */ /* 0x000fe200078e000c */
[----:B------:R-:W-:Y:S01]  /*4560*/  ISETP.LT.OR P3, PT, R25, 0x2, !P0 ;  /* 0x000000021900780c */ /* 0x000fe20004761670 */
[----:B------:R-:W-:-:S02]  /*4570*/  @!P2 IMAD.MOV.U32 R35, RZ, RZ, R27 ;  /* 0x000000ffff23a224 */ /* 0x000fc400078e001b */
[----:B------:R-:W-:Y:S02]  /*4580*/  @!P2 IMAD R32, R11, 0x180, RZ ;  /* 0x000001800b20a824 */ /* 0x000fe400078e02ff */
[----:B------:R-:W-:-:S08]  /*4590*/  @!P2 IMAD.WIDE.U32 R34, R10, 0x180, R34 ;  /* 0x000001800a22a825 */ /* 0x000fd000078e0022 */
[----:B0-----:R-:W0:Y:S01]  /*45a0*/  @!P3 LDC.64 R42, c[0x0][0x5c0] ;  /* 0x00017000ff2abb82 */ /* 0x001e220000000a00 */
[----:B-1----:R-:W-:-:S04]  /*45b0*/  @!P2 IADD3 R34, P1, R34, R40, RZ ;  /* 0x000000282222a210 */ /* 0x002fc80007f3e0ff */
[----:B------:R-:W-:Y:S02]  /*45c0*/  @!P2 IADD3.X R35, R41, R35, R32, P1, !PT ;  /* 0x000000232923a210 */ /* 0x000fe40000ffe420 */
        /* <DEDUP_REMOVED lines=9> */
[----:B------:R-:W-:-:S05]  /*4660*/  IADD3 R39, P1, R33, 0x188, RZ ;  /* 0x0000018821277810 */ /* 0x000fca0007f3e0ff */
[----:B------:R-:W-:Y:S01]  /*4670*/  IMAD.X R32, RZ, RZ, R29, P1 ;  /* 0x000000ffff207224 */ /* 0x000fe200008e061d */
[----:B------:R-:W-:Y:S01]  /*4680*/  ISETP.GE.AND P1, PT, R26, 0x189, PT ;  /* 0x000001891a00780c */ /* 0x000fe20003f26270 */
[----:B------:R-:W-:Y:S02]  /*4690*/  @!P3 IMAD.MOV.U32 R26, RZ, RZ, R12 ;  /* 0x000000ffff1ab224 */ /* 0x000fe400078e000c */
[----:B------:R-:W-:Y:S01]  /*46a0*/  IMAD R32, R32, UR6, RZ ;  /* 0x0000000620207c24 */ /* 0x000fe2000f8e02ff */
[----:B------:R-:W-:Y:S01]  /*46b0*/  ISETP.LT.OR P2, PT, R25, 0x1, !P1 ;  /* 0x000000011900780c */ /* 0x000fe20004f41670 */
[----:B------:R-:W-:-:S04]  /*46c0*/  IMAD.WIDE.U32 R30, R39, UR6, R30 ;  /* 0x00000006271e7c25 */ /* 0x000fc8000f8e001e */
[----:B------:R-:W-:Y:S01]  /*46d0*/  IMAD R39, R39, UR7, R32 ;  /* 0x0000000727277c24 */ /* 0x000fe2000f8e0220 */
[----:B------:R-:W-:-:S04]  /*46e0*/  IADD3 R30, P4, R30, UR10, RZ ;  /* 0x0000000a1e1e7c10 */ /* 0x000fc8000ff9e0ff */
[----:B------:R-:W-:-:S03]  /*46f0*/  IADD3.X R31, R31, UR11, R39, P4, !PT ;  /* 0x0000000b1f1f7c10 */ /* 0x000fc6000a7fe427 */
[----:B-1----:R-:W1:Y:S01]  /*4700*/  @!P2 LDC.64 R40, c[0x0][0x5c0] ;  /* 0x00017000ff28ab82 */ /* 0x002e620000000a00 */
[----:B--2---:R-:W-:-:S04]  /*4710*/  LOP3.LUT R28, R28, 0xff, RZ, 0xc0, !PT ;  /* 0x000000ff1c1c7812 */ /* 0x004fc800078ec0ff */
[----:B------:R-:W-:-:S05]  /*4720*/  F2FP.F16.E4M3.UNPACK_B R28, R28 ;  /* 0x0000001cff1c723e */ /* 0x000fca00020006ff */
[----:B------:R-:W-:-:S05]  /*4730*/  HADD2.F32 R28, -RZ, R28.H0_H0 ;  /* 0x2000001cff1c7230 */ /* 0x000fca0000004100 */
[----:B------:R-:W-:Y:S01]  /*4740*/  FMUL R33, R28, R9 ;  /* 0x000000091c217220 */ /* 0x000fe20000400000 */
[----:B------:R-:W-:-:S04]  /*4750*/  @!P3 IMAD.WIDE.U32 R28, R10, 0x180, R26 ;  /* 0x000001800a1cb825 */ /* 0x000fc800078e001a */
[----:B------:R-:W-:Y:S01]  /*4760*/  FFMA R33, R56, R8, R33 ;  /* 0x0000000838217223 */ /* 0x000fe20000000021 */
[----:B------:R-:W-:Y:S01]  /*4770*/  @!P3 IMAD R26, R11, 0x180, RZ ;  /* 0x000001800b1ab824 */ /* 0x000fe200078e02ff */
[----:B0-----:R-:W-:-:S03]  /*4780*/  @!P3 IADD3 R28, P5, R28, R42, RZ ;  /* 0x0000002a1c1cb210 */ /* 0x001fc60007fbe0ff */
[----:B------:R-:W-:Y:S02]  /*4790*/  F2FP.SATFINITE.E4M3.F32.PACK_AB_MERGE_C R35, RZ, R33, RZ ;  /* 0x00000021ff23723e */ /* 0x000fe400048070ff */
[--C-:B------:R-:W-:Y:S02]  /*47a0*/  @!P3 IADD3.X R29, R43, R29, R26.reuse, P5, !PT ;  /* 0x0000001d2b1db210 */ /* 0x100fe40002ffe41a */
[----:B------:R-:W-:-:S03]  /*47b0*/  PRMT R26, RZ, 0x7610, R26 ;  /* 0x00007610ff1a7816 */ /* 0x000fc6000000001a */
[----:B------:R1:W-:Y:S04]  /*47c0*/  @!P3 STG.E.U8 desc[UR20][R28.64+0x1], R35 ;  /* 0x000001231c00b986 */ /* 0x0003e8000c101114 */
[----:B------:R-:W2:Y:S01]  /*47d0*/  @!P2 LDG.E.U8 R26, desc[UR20][R30.64] ;  /* 0x000000141e1aa981 */ /* 0x000ea2000c1e1100 */
[----:B------:R-:W-:Y:S01]  /*47e0*/  @!P2 IMAD R39, R11, 0x180, RZ ;  /* 0x000001800b27a824 */ /* 0x000fe200078e02ff */
[----:B------:R-:W-:-:S13]  /*47f0*/  ISETP.LT.OR P3, PT, R25, 0x2, !P1 ;  /* 0x000000021900780c */ /* 0x000fda0004f61670 */
[----:B------:R-:W0:Y:S01]  /*4800*/  @!P3 LDC.64 R42, c[0x0][0x5c0] ;  /* 0x00017000ff2abb82 */ /* 0x000e220000000a00 */
[----:B--2---:R-:W-:-:S04]  /*4810*/  LOP3.LUT R26, R26, 0xff, RZ, 0xc0, !PT ;  /* 0x000000ff1a1a7812 */ /* 0x004fc800078ec0ff */
[----:B------:R-:W-:-:S05]  /*4820*/  F2FP.F16.E4M3.UNPACK_B R26, R26 ;  /* 0x0000001aff1a723e */ /* 0x000fca00020006ff */
[----:B------:R-:W-:Y:S02]  /*4830*/  HADD2.F32 R34, -RZ, R26.H0_H0 ;  /* 0x2000001aff227230 */ /* 0x000fe40000004100 */
[----:B------:R-:W-:-:S03]  /*4840*/  @!P2 IMAD.MOV.U32 R26, RZ, RZ, R12 ;  /* 0x000000ffff1aa224 */ /* 0x000fc600078e000c */
[----:B------:R-:W-:Y:S01]  /*4850*/  FMUL R34, R34, R9 ;  /* 0x0000000922227220 */ /* 0x000fe20000400000 */
[----:B------:R-:W-:Y:S01]  /*4860*/  @!P2 IMAD.WIDE.U32 R32, R10, 0x180, R26 ;  /* 0x000001800a20a825 */ /* 0x000fe200078e001a */
[----:B------:R-:W-:-:S03]  /*4870*/  PRMT R26, RZ, 0x7610, R26 ;  /* 0x00007610ff1a7816 */ /* 0x000fc6000000001a */
[----:B------:R-:W-:Y:S01]  /*4880*/  FFMA R34, R59, R8, R34 ;  /* 0x000000083b227223 */ /* 0x000fe20000000022 */
[----:B------:R-:W-:Y:S01]  /*4890*/  @!P2 IMAD.IADD R39, R33, 0x1, R39 ;  /* 0x000000012127a824 */ /* 0x000fe200078e0227 */
[----:B-1----:R-:W-:-:S04]  /*48a0*/  @!P2 IADD3 R28, P4, P5, R32, R40, R19 ;  /* 0x00000028201ca210 */ /* 0x002fc80007d9e013 */
[----:B------:R-:W-:Y:S02]  /*48b0*/  @!P2 IADD3.X R29, R39, R41, R16, P4, P5 ;  /* 0x00000029271da210 */ /* 0x000fe400027ea410 */
[----:B------:R-:W-:-:S05]  /*48c0*/  F2FP.SATFINITE.E4M3.F32.PACK_AB_MERGE_C R39, RZ, R34, RZ ;  /* 0x00000022ff27723e */ /* 0x000fca00048070ff */
[----:B------:R1:W-:Y:S04]  /*48d0*/  @!P2 STG.E.U8 desc[UR20][R28.64], R39 ;  /* 0x000000271c00a986 */ /* 0x0003e8000c101114 */
[----:B------:R-:W2:Y:S01]  /*48e0*/  @!P3 LDG.E.U8 R26, desc[UR20][R30.64+0x1] ;  /* 0x000001141e1ab981 */ /* 0x000ea2000c1e1100 */
[----:B------:R-:W-:Y:S01]  /*48f0*/  @!P3 IMAD R41, R11, 0x180, RZ ;  /* 0x000001800b29b824 */ /* 0x000fe200078e02ff */
[----:B------:R-:W-:-:S13]  /*4900*/  ISETP.LT.OR P2, PT, R25, 0x9, !P0 ;  /* 0x000000091900780c */ /* 0x000fda0004741670 */
[----:B-1----:R-:W1:Y:S01]  /*4910*/  @!P2 LDC.64 R38, c[0x0][0x5c0] ;  /* 0x00017000ff26ab82 */ /* 0x002e620000000a00 */
[----:B--2---:R-:W-:-:S04]  /*4920*/  LOP3.LUT R26, R26, 0xff, RZ, 0xc0, !PT ;  /* 0x000000ff1a1a7812 */ /* 0x004fc800078ec0ff */
[----:B------:R-:W-:-:S05]  /*4930*/  F2FP.F16.E4M3.UNPACK_B R26, R26 ;  /* 0x0000001aff1a723e */ /* 0x000fca00020006ff */
[----:B------:R-:W-:Y:S02]  /*4940*/  HADD2.F32 R34, -RZ, R26.H0_H0 ;  /* 0x2000001aff227230 */ /* 0x000fe40000004100 */
[----:B------:R-:W-:-:S03]  /*4950*/  @!P3 IMAD.MOV.U32 R26, RZ, RZ, R12 ;  /* 0x000000ffff1ab224 */ /* 0x000fc600078e000c */
[----:B------:R-:W-:Y:S01]  /*4960*/  FMUL R35, R34, R9 ;  /* 0x0000000922237220 */ /* 0x000fe20000400000 */
[----:B------:R-:W-:-:S04]  /*4970*/  @!P3 IMAD.WIDE.U32 R32, R10, 0x180, R26 ;  /* 0x000001800a20b825 */ /* 0x000fc800078e001a */
[----:B------:R-:W-:Y:S01]  /*4980*/  FFMA R35, R22, R8, R35 ;  /* 0x0000000816237223 */ /* 0x000fe20000000023 */
[----:B------:R-:W-:Y:S01]  /*4990*/  @!P3 IMAD.IADD R41, R33, 0x1, R41 ;  /* 0x000000012129b824 */ /* 0x000fe200078e0229 */
[----:B0-----:R-:W-:Y:S02]  /*49a0*/  @!P3 IADD3 R32, P4, P5, R32, R42, R19 ;  /* 0x0000002a2020b210 */ /* 0x001fe40007d9e013 */
[----:B------:R-:W-:Y:S02]  /*49b0*/  PRMT R22, RZ, 0x7610, R22 ;  /* 0x00007610ff167816 */ /* 0x000fe40000000016 */
[----:B------:R-:W-:Y:S02]  /*49c0*/  @!P3 IADD3.X R33, R41, R43, R16, P4, P5 ;  /* 0x0000002b2921b210 */ /* 0x000fe400027ea410 */
[----:B------:R-:W-:-:S05]  /*49d0*/  F2FP.SATFINITE.E4M3.F32.PACK_AB_MERGE_C R35, RZ, R35, RZ ;  /* 0x00000023ff23723e */ /* 0x000fca00048070ff */
[----:B------:R0:W-:Y:S04]  /*49e0*/  @!P3 STG.E.U8 desc[UR20][R32.64+0x1], R35 ;  /* 0x000001232000b986 */ /* 0x0001e8000c101114 */
[----:B------:R-:W2:Y:S01]  /*49f0*/  @!P2 LDG.E.U8 R22, desc[UR20][R36.64+0x8] ;  /* 0x000008142416a981 */ /* 0x000ea2000c1e1100 */
[----:B------:R-:W-:Y:S01]  /*4a00*/  @!P2 IMAD.MOV.U32 R26, RZ, RZ, R12 ;  /* 0x000000ffff1aa224 */ /* 0x000fe200078e000c */
[----:B------:R-:W-:-:S03]  /*4a10*/  ISETP.LT.OR P0, PT, R25, 0xa, !P0 ;  /* 0x0000000a1900780c */ /* 0x000fc60004701670 */
[----:B------:R-:W-:-:S04]  /*4a20*/  @!P2 IMAD.WIDE.U32 R28, R10, 0x180, R26 ;  /* 0x000001800a1ca825 */ /* 0x000fc800078e001a */
[----:B------:R-:W-:Y:S01]  /*4a30*/  @!P2 IMAD R26, R11, 0x180, RZ ;  /* 0x000001800b1aa824 */ /* 0x000fe200078e02ff */
[----:B-1----:R-:W-:-:S04]  /*4a40*/  @!P2 IADD3 R28, P3, R28, R38, RZ ;  /* 0x000000261c1ca210 */ /* 0x002fc80007f7e0ff */
[----:B------:R-:W-:Y:S01]  /*4a50*/  @!P2 IADD3.X R29, R39, R29, R26, P3, !PT ;  /* 0x0000001d271da210 */ /* 0x000fe20001ffe41a */
[----:B------:R-:W1:Y:S01]  /*4a60*/  @!P0 LDC.64 R40, c[0x0][0x5c0] ;  /* 0x00017000ff288b82 */ /* 0x000e620000000a00 */
        /* <DEDUP_REMOVED lines=9> */
[----:B------:R-:W-:Y:S01]  /*4b00*/  @!P0 IMAD.MOV.U32 R26, RZ, RZ, R12 ;  /* 0x000000ffff1a8224 */ /* 0x000fe200078e000c */
[----:B------:R-:W-:-:S03]  /*4b10*/  ISETP.LT.OR P2, PT, R25, 0x9, !P1 ;  /* 0x000000091900780c */ /* 0x000fc60004f41670 */
[----:B0-----:R-:W-:-:S03]  /*4b20*/  @!P0 IMAD.WIDE.U32 R32, R10, 0x180, R26 ;  /* 0x000001800a208825 */ /* 0x001fc600078e001a */
[----:B-1----:R-:W-:-:S07]  /*4b30*/  @!P0 IADD3 R28, P3, R32, R40, RZ ;  /* 0x00000028201c8210 */ /* 0x002fce0007f7e0ff */
[----:B------:R-:W0:Y:S01]  /*4b40*/  @!P2 LDC.64 R38, c[0x0][0x5c0] ;  /* 0x00017000ff26ab82 */ /* 0x000e220000000a00 */
[----:B--2---:R-:W-:-:S04]  /*4b50*/  LOP3.LUT R22, R22, 0xff, RZ, 0xc0, !PT ;  /* 0x000000ff16167812 */ /* 0x004fc800078ec0ff */
[----:B------:R-:W-:-:S05]  /*4b60*/  F2FP.F16.E4M3.UNPACK_B R22, R22 ;  /* 0x00000016ff16723e */ /* 0x000fca00020006ff */
[----:B------:R-:W-:-:S05]  /*4b70*/  HADD2.F32 R22, -RZ, R22.H0_H0 ;  /* 0x20000016ff167230 */ /* 0x000fca0000004100 */
[----:B------:R-:W-:-:S04]  /*4b80*/  FMUL R35, R22, R9 ;  /* 0x0000000916237220 */ /* 0x000fc80000400000 */
[----:B------:R-:W-:Y:S01]  /*4b90*/  FFMA R35, R20, R8, R35 ;  /* 0x0000000814237223 */ /* 0x000fe20000000023 */
[----:B------:R-:W-:-:S04]  /*4ba0*/  @!P0 IMAD R20, R11, 0x180, RZ ;  /* 0x000001800b148824 */ /* 0x000fc800078e02ff */
[----:B------:R-:W-:Y:S02]  /*4bb0*/  F2FP.SATFINITE.E4M3.F32.PACK_AB_MERGE_C R35, RZ, R35, RZ ;  /* 0x00000023ff23723e */ /* 0x000fe400048070ff */
[--C-:B------:R-:W-:Y:S02]  /*4bc0*/  @!P0 IADD3.X R29, R41, R33, R20.reuse, P3, !PT ;  /* 0x00000021291d8210 */ /* 0x100fe40001ffe414 */
[----:B------:R-:W-:-:S03]  /*4bd0*/  PRMT R20, RZ, 0x7610, R20 ;  /* 0x00007610ff147816 */ /* 0x000fc60000000014 */
[----:B------:R1:W-:Y:S04]  /*4be0*/  @!P0 STG.E.U8 desc[UR20][R28.64+0x9], R35 ;  /* 0x000009231c008986 */ /* 0x0003e8000c101114 */
[----:B------:R-:W2:Y:S01]  /*4bf0*/  @!P2 LDG.E.U8 R20, desc[UR20][R30.64+0x8] ;  /* 0x000008141e14a981 */ /* 0x000ea2000c1e1100 */
[----:B------:R-:W-:Y:S01]  /*4c00*/  @!P2 IMAD.MOV.U32 R26, RZ, RZ, R12 ;  /* 0x000000ffff1aa224 */ /* 0x000fe200078e000c */
[----:B------:R-:W-:Y:S01]  /*4c10*/  ISETP.LT.OR P1, PT, R25, 0xa, !P1 ;  /* 0x0000000a1900780c */ /* 0x000fe20004f21670 */
[----:B------:R-:W-:Y:S01]  /*4c20*/  @!P2 IMAD R37, R11, 0x180, RZ ;  /* 0x000001800b25a824 */ /* 0x000fe200078e02ff */
[----:B------:R-:W-:Y:S01]  /*4c30*/  BSSY B1, `(.L_x_39) ;  /* 0x000000f000017945 */ /* 0x000fe20003800000 */
[----:B------:R-:W-:-:S04]  /*4c40*/  @!P2 IMAD.WIDE.U32 R32, R10, 0x180, R26 ;  /* 0x000001800a20a825 */ /* 0x000fc800078e001a */
[----:B------:R-:W-:Y:S01]  /*4c50*/  @!P2 IMAD.IADD R37, R33, 0x1, R37 ;  /* 0x000000012125a824 */ /* 0x000fe200078e0225 */
        /* <DEDUP_REMOVED lines=9> */
[----:B------:R1:W-:Y:S01]  /*4cf0*/  @!P2 STG.E.U8 desc[UR20][R32.64+0x8], R23 ;  /* 0x000008172000a986 */ /* 0x0003e2000c101114 */
[----:B------:R-:W-:Y:S05]  /*4d00*/  @P1 BRA `(.L_x_40) ;  /* 0x0000000000041947 */ /* 0x000fea0003800000 */
[----:B------:R0:W5:Y:S02]  /*4d10*/  LDG.E.U8 R20, desc[UR20][R30.64+0x9] ;  /* 0x000009141e147981 */ /* 0x000164000c1e1100 */
.L_x_40:
[----:B------:R-:W-:Y:S05]  /*4d20*/  BSYNC B1 ;  /* 0x0000000000017941 */ /* 0x000fea0003800000 */
.L_x_39:
[----:B------:R-:W-:Y:S05]  /*4d30*/  @P1 BRA `(.L_x_41) ;  /* 0x0000001400541947 */ /* 0x000fea0003800000 */
[----:B-----5:R-:W-:Y:S01]  /*4d40*/  LOP3.LUT R20, R20, 0xff, RZ, 0xc0, !PT ;  /* 0x000000ff14147812 */ /* 0x020fe200078ec0ff */
[----:B------:R-:W-:Y:S01]  /*4d50*/  IMAD.MOV.U32 R26, RZ, RZ, R12 ;  /* 0x000000ffff1a7224 */ /* 0x000fe200078e000c */
[----:B------:R-:W-:Y:S01]  /*4d60*/  ULDC.64 UR6, c[0x0][0x5c0] ;  /* 0x0001700000067ab9 */ /* 0x000fe20000000a00 */
[----:B------:R-:W-:Y:S01]  /*4d70*/  IMAD R13, R11, 0x180, RZ ;  /* 0x000001800b0d7824 */ /* 0x000fe200078e02ff */
[----:B------:R-:W-:Y:S01]  /*4d80*/  F2FP.F16.E4M3.UNPACK_B R20, R20 ;  /* 0x00000014ff14723e */ /* 0x000fe200020006ff */
[----:B------:R-:W-:-:S04]  /*4d90*/  IMAD.WIDE.U32 R26, R10, 0x180, R26 ;  /* 0x000001800a1a7825 */ /* 0x000fc800078e001a */
[----:B------:R-:W-:Y:S01]  /*4da0*/  HADD2.F32 R20, -RZ, R20.H0_H0 ;  /* 0x20000014ff147230 */ /* 0x000fe20000004100 */
[----:B------:R-:W-:Y:S01]  /*4db0*/  IADD3 R26, P0, P1, R26, UR6, R19 ;  /* 0x000000061a1a7c10 */ /* 0x000fe2000f91e013 */
[----:B------:R-:W-:-:S03]  /*4dc0*/  IMAD.IADD R13, R27, 0x1, R13 ;  /* 0x000000011b0d7824 */ /* 0x000fc600078e020d */
[----:B------:R-:W-:Y:S02]  /*4dd0*/  FMUL R11, R20, R9 ;  /* 0x00000009140b7220 */ /* 0x000fe40000400000 */
[----:B------:R-:W-:Y:S02]  /*4de0*/  IADD3.X R27, R13, UR7, R16, P0, P1 ;  /* 0x000000070d1b7c10 */ /* 0x000fe400087e2410 */
[----:B------:R-:W-:-:S05]  /*4df0*/  FFMA R11, R18, R8, R11 ;  /* 0x00000008120b7223 */ /* 0x000fca000000000b */
[----:B------:R-:W-:-:S05]  /*4e00*/  F2FP.SATFINITE.E4M3.F32.PACK_AB_MERGE_C R11, RZ, R11, RZ ;  /* 0x0000000bff0b723e */ /* 0x000fca00048070ff */
[----:B------:R2:W-:Y:S01]  /*4e10*/  STG.E.U8 desc[UR20][R26.64+0x9], R11 ;  /* 0x0000090b1a007986 */ /* 0x0005e2000c101114 */
[----:B------:R-:W-:Y:S05]  /*4e20*/  BRA `(.L_x_41) ;  /* 0x0000001400187947 */ /* 0x000fea0003800000 */
.L_x_38:
[----:B------:R-:W-:Y:S01]  /*4e30*/  ISETP.GE.AND P0, PT, R26, 0x9, PT ;  /* 0x000000091a00780c */ /* 0x000fe20003f06270 */
[-C--:B--2---:R-:W-:Y:S01]  /*4e40*/  FMUL R85, R85, R8.reuse ;  /* 0x0000000855557220 */ /* 0x084fe20000400000 */
[-C--:B------:R-:W-:Y:S01]  /*4e50*/  FMUL R80, R80, R8.reuse ;  /* 0x0000000850507220 */ /* 0x080fe20000400000 */
[-C--:B------:R-:W-:Y:S01]  /*4e60*/  FMUL R83, R83, R8.reuse ;  /* 0x0000000853537220 */ /* 0x080fe20000400000 */
[C---:B------:R-:W-:Y:S01]  /*4e70*/  ISETP.LT.OR P5, PT, R25.reuse, 0x1, !P0 ;  /* 0x000000011900780c */ /* 0x040fe200047a1670 */
[-C--:B------:R-:W-:Y:S01]  /*4e80*/  FMUL R78, R78, R8.reuse ;  /* 0x000000084e4e7220 */ /* 0x080fe20000400000 */
[----:B------:R-:W-:Y:S01]  /*4e90*/  ISETP.LT.OR P4, PT, R25, 0x2, !P0 ;  /* 0x000000021900780c */ /* 0x000fe20004781670 */
[-C--:B------:R-:W-:Y:S01]  /*4ea0*/  FMUL R81, R81, R8.reuse ;  /* 0x0000000851517220 */ /* 0x080fe20000400000 */
[C---:B------:R-:W-:Y:S01]  /*4eb0*/  ISETP.LT.OR P3, PT, R25.reuse, 0x9, !P0 ;  /* 0x000000091900780c */ /* 0x040fe20004761670 */
[-C--:B------:R-:W-:Y:S01]  /*4ec0*/  FMUL R76, R76, R8.reuse ;  /* 0x000000084c4c7220 */ /* 0x080fe20000400000 */
[----:B------:R-:W-:Y:S01]  /*4ed0*/  ISETP.LT.OR P2, PT, R25, 0xa, !P0 ;  /* 0x0000000a1900780c */ /* 0x000fe20004741670 */
[-C--:B------:R-:W-:Y:S01]  /*4ee0*/  FMUL R79, R79, R8.reuse ;  /* 0x000000084f4f7220 */ /* 0x080fe20000400000 */
[----:B------:R-:W-:Y:S01]  /*4ef0*/  P2R R54, PR, RZ, 0x8 ;  /* 0x00000008ff367803 */ /* 0x000fe20000000000 */
[-C--:B------:R-:W-:Y:S01]  /*4f00*/  FMUL R74, R74, R8.reuse ;  /* 0x000000084a4a7220 */ /* 0x080fe20000400000 */
[----:B------:R-:W-:Y:S01]  /*4f10*/  P2R R87, PR, RZ, 0x4 ;  /* 0x00000004ff577803 */ /* 0x000fe20000000000 */
[-C--:B------:R-:W-:Y:S01]  /*4f20*/  FMUL R77, R77, R8.reuse ;  /* 0x000000084d4d7220 */ /* 0x080fe20000400000 */
[----:B------:R-:W-:Y:S01]  /*4f30*/  P2R R106, PR, RZ, 0x20 ;  /* 0x00000020ff6a7803 */ /* 0x000fe20000000000 */
[----:B------:R-:W0:Y:S01]  /*4f40*/  @!P5 LDC.64 R50, c[0x0][0x5c0] ;  /* 0x00017000ff32db82 */ /* 0x000e220000000a00 */
[----:B------:R-:W-:Y:S01]  /*4f50*/  P2R R52, PR, RZ, 0x10 ;  /* 0x00000010ff347803 */ /* 0x000fe20000000000 */
[-C--:B------:R-:W-:Y:S01]  /*4f60*/  FMUL R72, R72, R8.reuse ;  /* 0x0000000848487220 */ /* 0x080fe20000400000 */
[----:B------:R-:W-:Y:S01]  /*4f70*/  F2FP.SATFINITE.E4M3.F32.PACK_AB_MERGE_C R85, RZ, R85, RZ ;  /* 0x00000055ff55723e */ /* 0x000fe200048070ff */
[-C--:B------:R-:W-:Y:S01]  /*4f80*/  FMUL R75, R75, R8.reuse ;  /* 0x000000084b4b7220 */ /* 0x080fe20000400000 */
[----:B------:R-:W-:Y:S01]  /*4f90*/  F2FP.SATFINITE.E4M3.F32.PACK_AB_MERGE_C R83, RZ, R83, RZ ;  /* 0x00000053ff53723e */ /* 0x000fe200048070ff */
[-C--:B------:R-:W-:Y:S01]  /*4fa0*/  FMUL R70, R70, R8.reuse ;  /* 0x0000000846467220 */ /* 0x080fe20000400000 */
[----:B------:R-:W-:Y:S01]  /*4fb0*/  F2FP.SATFINITE.E4M3.F32.PACK_AB_MERGE_C R81, RZ, R81, RZ ;  /* 0x00000051ff51723e */ /* 0x000fe200048070ff */
[----:B------:R-:W1:Y:S01]  /*4fc0*/  @!P4 LDC.64 R48, c[0x0][0x5c0] ;  /* 0x00017000ff30cb82 */ /* 0x000e620000000a00 */
[----:B------:R-:W-:Y:S01]  /*4fd0*/  F2FP.SATFINITE.E4M3.F32.PACK_AB_MERGE_C R79, RZ, R79, RZ ;  /* 0x0000004fff4f723e */ /* 0x000fe200048070ff */
[-C--:B------:R-:W-:Y:S01]  /*4fe0*/  FMUL R73, R73, R8.reuse ;  /* 0x0000000849497220 */ /* 0x080fe20000400000 */
[----:B------:R-:W-:Y:S01]  /*4ff0*/  F2FP.SATFINITE.E4M3.F32.PACK_AB_MERGE_C R77, RZ, R77, RZ ;  /* 0x0000004dff4d723e */ /* 0x000fe200048070ff */
[-C--:B------:R-:W-:Y:S01]  /*5000*/  FMUL R68, R68, R8.reuse ;  /* 0x0000000844447220 */ /* 0x080fe20000400000 */
[----:B------:R-:W-:Y:S01]  /*5010*/  F2FP.SATFINITE.E4M3.F32.PACK_AB_MERGE_C R75, RZ, R75, RZ ;  /* 0x0000004bff4b723e */ /* 0x000fe200048070ff */
[-C--:B------:R-:W-:Y:S01]  /*5020*/  FMUL R71, R71, R8.reuse ;  /* 0x0000000847477220 */ /* 0x080fe20000400000 */
[----:B------:R-:W-:Y:S01]  /*5030*/  F2FP.SATFINITE.E4M3.F32.PACK_AB_MERGE_C R73, RZ, R73, RZ ;  /* 0x00000049ff49723e */ /* 0x000fe200048070ff */
[----:B------:R-:W2:Y:S01]  /*5040*/  @!P3 LDC.64 R46, c[0x0][0x5c0] ;  /* 0x00017000ff2ebb82 */ /* 0x000ea20000000a00 */
[-C--:B------:R-:W-:Y:S01]  /*5050*/  FMUL R66, R66, R8.reuse ;  /* 0x0000000842427220 */ /* 0x080fe20000400000 */
[-C--:B------:R-:W-:Y:S01]  /*5060*/  FMUL R69, R69, R8.reuse ;  /* 0x0000000845457220 */ /* 0x080fe20000400000 */
[----:B------:R-:W-:Y:S01]  /*5070*/  F2FP.SATFINITE.E4M3.F32.PACK_AB_MERGE_C R71, RZ, R71, RZ ;  /* 0x00000047ff47723e */ /* 0x000fe200048070ff */
[-C--:B------:R-:W-:Y:S01]  /*5080*/  FMUL R64, R64, R8.reuse ;  /* 0x0000000840407220 */ /* 0x080fe20000400000 */
[-C--:B------:R-:W-:Y:S01]  /*5090*/  FMUL R67, R67, R8.reuse ;  /* 0x0000000843437220 */ /* 0x080fe20000400000 */
[----:B------:R-:W-:Y:S01]  /*50a0*/  FMUL R62, R62, R8 ;  /* 0x000000083e3e7220 */ /* 0x000fe20000400000 */
[----:B------:R-:W-:Y:S01]  /*50b0*/  F2FP.SATFINITE.E4M3.F32.PACK_AB_MERGE_C R69, RZ, R69, RZ ;  /* 0x00000045ff45723e */ /* 0x000fe200048070ff */
[----:B------:R-:W3:Y:S01]  /*50c0*/  @!P2 LDC.64 R44, c[0x0][0x5c0] ;  /* 0x00017000ff2cab82 */ /* 0x000ee20000000a00 */
[--C-:B0-----:R-:W-:Y:S01]  /*50d0*/  @!P5 IADD3 R50, P0, P1, R12, R50, R19.reuse ;  /* 0x000000320c32d210 */ /* 0x101fe2000791e013 */
[-C--:B------:R-:W-:Y:S01]  /*50e0*/  FMUL R65, R65, R8.reuse ;  /* 0x0000000841417220 */ /* 0x080fe20000400000 */
[----:B------:R-:W-:Y:S01]  /*50f0*/  F2FP.SATFINITE.E4M3.F32.PACK_AB_MERGE_C R67, RZ, R67, RZ ;  /* 0x00000043ff43723e */ /* 0x000fe200048070ff */
[-C--:B------:R-:W-:Y:S01]  /*5100*/  FMUL R60, R60, R8.reuse ;  /* 0x000000083c3c7220 */ /* 0x080fe20000400000 */
[--C-:B------:R-:W-:Y:S01]  /*5110*/  @!P5 IADD3.X R51, R27, R51, R16.reuse, P0, P1 ;  /* 0x000000331b33d210 */ /* 0x100fe200007e2410 */
[-C--:B------:R-:W-:Y:S01]  /*5120*/  FMUL R63, R63, R8.reuse ;  /* 0x000000083f3f7220 */ /* 0x080fe20000400000 */
[----:B------:R-:W-:Y:S01]  /*5130*/  F2FP.SATFINITE.E4M3.F32.PACK_AB_MERGE_C R65, RZ, R65, RZ ;  /* 0x00000041ff41723e */ /* 0x000fe200048070ff */
[----:B------:R-:W-:Y:S01]  /*5140*/  FMUL R58, R58, R8 ;  /* 0x000000083a3a7220 */ /* 0x000fe20000400000 */
[--C-:B-1----:R-:W-:Y:S01]  /*5150*/  @!P4 IADD3 R48, P0, P1, R12, R48, R19.reuse ;  /* 0x000000300c30c210 */ /* 0x102fe2000791e013 */
[-C--:B------:R-:W-:Y:S01]  /*5160*/  FMUL R61, R61, R8.reuse ;  /* 0x000000083d3d7220 */ /* 0x080fe20000400000 */
[----:B------:R-:W-:Y:S01]  /*5170*/  F2FP.SATFINITE.E4M3.F32.PACK_AB_MERGE_C R63, RZ, R63, RZ ;  /* 0x0000003fff3f723e */ /* 0x000fe200048070ff */
[-C--:B------:R-:W-:Y:S01]  /*5180*/  FMUL R56, R56, R8.reuse ;  /* 0x0000000838387220 */ /* 0x080fe20000400000 */
[----:B------:R-:W-:Y:S01]  /*5190*/  @!P4 IADD3.X R49, R27, R49, R16, P0, P1 ;  /* 0x000000311b31c210 */ /* 0x000fe200007e2410 */
[----:B------:R-:W-:Y:S01]  /*51a0*/  FMUL R59, R59, R8 ;  /* 0x000000083b3b7220 */ /* 0x000fe20000400000 */
[----:B------:R-:W-:Y:S01]  /*51b0*/  F2FP.SATFINITE.E4M3.F32.PACK_AB_MERGE_C R61, RZ, R61, RZ ;  /* 0x0000003dff3d723e */ /* 0x000fe200048070ff */
[----:B------:R-:W-:Y:S01]  /*51c0*/  BSSY B1, `(.L_x_42) ;  /* 0x00000d3000017945 */ /* 0x000fe20003800000 */
[----:B--2---:R-:W-:-:S02]  /*51d0*/  @!P3 IADD3 R46, P0, P1, R12, R46, R19 ;  /* 0x0000002e0c2eb210 */ /* 0x004fc4000791e013 */
[----:B------:R-:W-:Y:S02]  /*51e0*/  F2FP.SATFINITE.E4M3.F32.PACK_AB_MERGE_C R59, RZ, R59, RZ ;  /* 0x0000003bff3b723e */ /* 0x000fe400048070ff */
[----:B------:R-:W-:Y:S02]  /*51f0*/  @!P3 IADD3.X R47, R27, R47, R16, P0, P1 ;  /* 0x0000002f1b2fb210 */ /* 0x000fe400007e2410 */
[----:B---3--:R-:W-:-:S04]  /*5200*/  @!P2 IADD3 R44, P0, P1, R12, R44, R19 ;  /* 0x0000002c0c2ca210 */ /* 0x008fc8000791e013 */
[----:B------:R-:W-:Y:S02]  /*5210*/  @!P2 IADD3.X R45, R27, R45, R16, P0, P1 ;  /* 0x0000002d1b2da210 */ /* 0x000fe400007e2410 */
[----:B------:R-:W-:-:S04]  /*5220*/  ISETP.GE.AND P0, PT, R26, 0x81, PT ;  /* 0x000000811a00780c */ /* 0x000fc80003f06270 */
[----:B------:R-:W-:-:S04]  /*5230*/  ISETP.LT.OR P3, PT, R25, 0x1, !P0 ;  /* 0x000000011900780c */ /* 0x000fc80004761670 */
[----:B------:R-:W-:-:S09]  /*5240*/  P2R R107, PR, RZ, 0x8 ;  /* 0x00000008ff6b7803 */ /* 0x000fd20000000000 */
[----:B------:R-:W0:Y:S02]  /*5250*/  @!P3 LDC.64 R42, c[0x0][0x5c0] ;  /* 0x00017000ff2abb82 */ /* 0x000e240000000a00 */
[----:B0-----:R-:W-:-:S04]  /*5260*/  @!P3 IADD3 R42, P1, P2, R12, R42, R17 ;  /* 0x0000002a0c2ab210 */ /* 0x001fc80007a3e011 */
[----:B------:R-:W-:Y:S02]  /*5270*/  @!P3 IADD3.X R43, R27, R43, R14, P1, P2 ;  /* 0x0000002b1b2bb210 */ /* 0x000fe40000fe440e */
        /* <DEDUP_REMOVED lines=37> */
[C---:B------:R-:W-:Y:S02]  /*54d0*/  ISETP.LT.OR P2, PT, R25.reuse, 0x1, !P3 ;  /* 0x000000011900780c */ /* 0x040fe40005f41670 */
[C---:B------:R-:W-:Y:S02]  /*54e0*/  ISETP.LT.OR P5, PT, R25.reuse, 0x2, !P3 ;  /* 0x000000021900780c */ /* 0x040fe40005fa1670 */
[C---:B------:R-:W-:Y:S02]  /*54f0*/  ISETP.LT.OR P4, PT, R25.reuse, 0x9, !P3 ;  /* 0x000000091900780c */ /* 0x040fe40005f81670 */
[----:B------:R-:W-:Y:S02]  /*5500*/  P2R R104, PR, RZ, 0x20 ;  /* 0x00000020ff687803 */ /* 0x000fe40000000000 */
[----:B------:R-:W-:Y:S02]  /*5510*/  ISETP.LT.OR P3, PT, R25, 0xa, !P3 ;  /* 0x0000000a1900780c */ /* 0x000fe40005f61670 */
[----:B------:R-:W-:-:S02]  /*5520*/  P2R R109, PR, RZ, 0x4 ;  /* 0x00000004ff6d7803 */ /* 0x000fc40000000000 */
[----:B------:R-:W-:Y:S02]  /*5530*/  P2R R103, PR, RZ, 0x8 ;  /* 0x00000008ff677803 */ /* 0x000fe40000000000 */
[CCC-:B------:R-:W-:Y:S02]  /*5540*/  @!P2 IADD3 R89, P0, P1, R19.reuse, R12.reuse, R17.reuse ;  /* 0x0000000c1359a210 */ /* 0x1c0fe4000791e011 */
[----:B------:R-:W-:Y:S02]  /*5550*/  P2R R105, PR, RZ, 0x10 ;  /* 0x00000010ff697803 */ /* 0x000fe40000000000 */
[----:B------:R-:W-:Y:S02]  /*5560*/  @!P2 IADD3.X R84, R16, R27, R14, P0, P1 ;  /* 0x0000001b1054a210 */ /* 0x000fe400007e240e */
[----:B------:R-:W-:-:S04]  /*5570*/  @!P5 IADD3 R91, P0, P1, R19, R12, R17 ;  /* 0x0000000c135bd210 */ /* 0x000fc8000791e011 */
[-CC-:B------:R-:W-:Y:S02]  /*5580*/  @!P5 IADD3.X R86, R16, R27.reuse, R14.reuse, P0, P1 ;  /* 0x0000001b1056d210 */ /* 0x180fe400007e240e */
[----:B------:R-:W-:Y:S02]  /*5590*/  ISETP.GE.AND P5, PT, R26, 0x109, PT ;  /* 0x000001091a00780c */ /* 0x000fe40003fa6270 */
[-CC-:B------:R-:W-:Y:S02]  /*55a0*/  @!P4 IADD3 R93, P0, P1, R19, R12.reuse, R17.reuse ;  /* 0x0000000c135dc210 */ /* 0x180fe4000791e011 */
[----:B------:R-:W-:Y:S02]  /*55b0*/  ISETP.LT.OR P2, PT, R25, 0x1, !P5 ;  /* 0x000000011900780c */ /* 0x000fe40006f41670 */
[----:B------:R-:W-:Y:S02]  /*55c0*/  @!P4 IADD3.X R88, R16, R27, R14, P0, P1 ;  /* 0x0000001b1058c210 */ /* 0x000fe400007e240e */
[----:B------:R-:W-:-:S02]  /*55d0*/  @!P3 IADD3 R95, P0, P1, R19, R12, R17 ;  /* 0x0000000c135fb210 */ /* 0x000fc4000791e011 */
[----:B------:R-:W-:Y:S02]  /*55e0*/  P2R R102, PR, RZ, 0x4 ;  /* 0x00000004ff667803 */ /* 0x000fe40000000000 */
[----:B------:R-:W-:Y:S02]  /*55f0*/  @!P3 IADD3.X R90, R16, R27, R14, P0, P1 ;  /* 0x0000001b105ab210 */ /* 0x000fe400007e240e */
[----:B------:R-:W-:-:S03]  /*5600*/  ISETP.NE.AND P4, PT, R109, RZ, PT ;  /* 0x000000ff6d00720c */ /* 0x000fc60003f85270 */
[----:B------:R-:W-:-:S04]  /*5610*/  @!P2 IADD3 R97, P1, P0, R19, R12, R21 ;  /* 0x0000000c1361a210 */ /* 0x000fc8000783e015 */
[----:B------:R-:W-:Y:S02]  /*5620*/  @!P2 IADD3.X R92, R16, R27, R15, P1, P0 ;  /* 0x0000001b105ca210 */ /* 0x000fe40000fe040f */
[----:B------:R-:W-:-:S04]  /*5630*/  ISETP.LT.OR P0, PT, R25, 0x2, !P5 ;  /* 0x000000021900780c */ /* 0x000fc80006f01670 */
[----:B------:R-:W-:-:S09]  /*5640*/  P2R R100, PR, RZ, 0x1 ;  /* 0x00000001ff647803 */ /* 0x000fd20000000000 */
[----:B------:R-:W-:-:S04]  /*5650*/  @!P0 IADD3 R99, P6, P1, R19, R12, R21 ;  /* 0x0000000c13638210 */ /* 0x000fc800079de015 */
[----:B------:R-:W-:Y:S02]  /*5660*/  @!P0 IADD3.X R94, R16, R27, R15, P6, P1 ;  /* 0x0000001b105e8210 */ /* 0x000fe400037e240f */
[----:B------:R-:W-:Y:S02]  /*5670*/  ISETP.LT.OR P1, PT, R25, 0x9, !P5 ;  /* 0x000000091900780c */ /* 0x000fe40006f21670 */
[----:B------:R-:W-:Y:S02]  /*5680*/  ISETP.NE.AND P5, PT, R107, RZ, PT ;  /* 0x000000ff6b00720c */ /* 0x000fe40003fa5270 */
[----:B------:R-:W-:-:S09]  /*5690*/  P2R R98, PR, RZ, 0x2 ;  /* 0x00000002ff627803 */ /* 0x000fd20000000000 */
[----:B------:R-:W-:-:S04]  /*56a0*/  @!P1 IADD3 R101, P0, P6, R19, R12, R21 ;  /* 0x0000000c13659210 */ /* 0x000fc80007e1e015 */
[----:B------:R-:W-:Y:S02]  /*56b0*/  @!P1 IADD3.X R96, R16, R27, R15, P0, P6 ;  /* 0x0000001b10609210 */ /* 0x000fe400007ec40f */
[----:B------:R-:W-:Y:S02]  /*56c0*/  ISETP.GE.AND P0, PT, R26, 0x1, PT ;  /* 0x000000011a00780c */ /* 0x000fe40003f06270 */
[----:B------:R-:W-:Y:S02]  /*56d0*/  ISETP.NE.AND P1, PT, R52, RZ, PT ;  /* 0x000000ff3400720c */ /* 0x000fe40003f25270 */
[----:B------:R-:W-:-:S13]  /*56e0*/  ISETP.LT.OR P6, PT, R25, 0x1, !P0 ;  /* 0x000000011900780c */ /* 0x000fda00047c1670 */
[----:B------:R-:W0:Y:S02]  /*56f0*/  @!P6 LDC.64 R52, c[0x0][0x5c0] ;  /* 0x00017000ff34eb82 */ /* 0x000e240000000a00 */
[----:B0-----:R-:W-:-:S05]  /*5700*/  @!P6 IADD3 R52, P2, R12, R52, RZ ;  /* 0x000000340c34e210 */ /* 0x001fca0007f5e0ff */
[----:B------:R-:W-:Y:S01]  /*5710*/  @!P6 IMAD.X R53, R27, 0x1, R53, P2 ;  /* 0x000000011b35e824 */ /* 0x000fe200010e0635 */
[----:B------:R-:W-:-:S04]  /*5720*/  ISETP.NE.AND P2, PT, R54, RZ, PT ;  /* 0x000000ff3600720c */ /* 0x000fc80003f45270 */
[----:B------:R0:W-:Y:S01]  /*5730*/  @!P6 STG.E.U8 desc[UR20][R52.64], R85 ;  /* 0x000000553400e986 */ /* 0x0001e2000c101114 */
[----:B------:R-:W-:Y:S02]  /*5740*/  ISETP.LT.OR P6, PT, R25, 0x2, !P0 ;  /* 0x000000021900780c */ /* 0x000fe400047c1670 */
[----:B0-----:R-:W-:-:S11]  /*5750*/  F2FP.SATFINITE.E4M3.F32.PACK_AB_MERGE_C R85, RZ, R78, RZ ;  /* 0x0000004eff55723e */ /* 0x001fd600048070ff */
[----:B------:R-:W0:Y:S02]  /*5760*/  @!P6 LDC.64 R54, c[0x0][0x5c0] ;  /* 0x00017000ff36eb82 */ /* 0x000e240000000a00 */
[----:B0-----:R-:W-:-:S05]  /*5770*/  @!P6 IADD3 R54, P3, R12, R54, RZ ;  /* 0x000000360c36e210 */ /* 0x001fca0007f7e0ff */
[----:B------:R-:W-:Y:S01]  /*5780*/  @!P6 IMAD.X R55, R27, 0x1, R55, P3 ;  /* 0x000000011b37e824 */ /* 0x000fe200018e0637 */
[----:B------:R-:W-:Y:S02]  /*5790*/  ISETP.NE.AND P3, PT, R87, RZ, PT ;  /* 0x000000ff5700720c */ /* 0x000fe40003f65270 */
[----:B------:R-:W-:-:S05]  /*57a0*/  F2FP.SATFINITE.E4M3.F32.PACK_AB_MERGE_C R87, RZ, R80, RZ ;  /* 0x00000050ff57723e */ /* 0x000fca00048070ff */
[----:B------:R-:W-:Y:S01]  /*57b0*/  @!P6 STG.E.U8 desc[UR20][R54.64+0x1], R87 ;  /* 0x000001573600e986 */ /* 0x000fe2000c101114 */
[----:B------:R-:W-:-:S13]  /*57c0*/  ISETP.NE.AND P6, PT, R106, RZ, PT ;  /* 0x000000ff6a00720c */ /* 0x000fda0003fc5270 */
[----:B------:R-:W-:Y:S01]  /*57d0*/  @!P6 STG.E.U8 desc[UR20][R50.64], R83 ;  /* 0x000000533200e986 */ /* 0x000fe2000c101114 */
[----:B------:R-:W-:-:S03]  /*57e0*/  ISETP.LT.OR P6, PT, R25, 0x9, !P0 ;  /* 0x000000091900780c */ /* 0x000fc600047c1670 */
[----:B------:R0:W-:Y:S10]  /*57f0*/  @!P1 STG.E.U8 desc[UR20][R48.64+0x1], R85 ;  /* 0x0000015530009986 */ /* 0x0001f4000c101114 */
[----:B------:R-:W1:Y:S01]  /*5800*/  @!P6 LDC.64 R52, c[0x0][0x5c0] ;  /* 0x00017000ff34eb82 */ /* 0x000e620000000a00 */
[----:B0-----:R-:W-:-:S02]  /*5810*/  F2FP.SATFINITE.E4M3.F32.PACK_AB_MERGE_C R49, RZ, R76, RZ ;  /* 0x0000004cff31723e */ /* 0x001fc400048070ff */
[----:B-1----:R-:W-:-:S05]  /*5820*/  @!P6 IADD3 R52, P1, R12, R52, RZ ;  /* 0x000000340c34e210 */ /* 0x002fca0007f3e0ff */
        /* <DEDUP_REMOVED lines=8> */
[----:B------:R-:W-:-:S04]  /*58b0*/  ISETP.NE.AND P0, PT, R100, RZ, PT ;  /* 0x000000ff6400720c */ /* 0x000fc80003f05270 */
[----:B------:R0:W-:Y:S01]  /*58c0*/  @!P6 STG.E.U8 desc[UR20][R50.64+0x9], R49 ;  /* 0x000009313200e986 */ /* 0x0001e2000c101114 */
[----:B------:R-:W-:-:S03]  /*58d0*/  ISETP.NE.AND P6, PT, R108, RZ, PT ;  /* 0x000000ff6c00720c */ /* 0x000fc60003fc5270 */
[----:B------:R-:W-:Y:S01]  /*58e0*/  @!P2 STG.E.U8 desc[UR20][R46.64+0x8], R79 ;  /* 0x0000084f2e00a986 */ /* 0x000fe2000c101114 */
[----:B------:R-:W-:-:S03]  /*58f0*/  ISETP.NE.AND P2, PT, R102, RZ, PT ;  /* 0x000000ff6600720c */ /* 0x000fc60003f45270 */
[----:B------:R1:W-:Y:S01]  /*5900*/  @!P3 STG.E.U8 desc[UR20][R44.64+0x9], R53 ;  /* 0x000009352c00b986 */ /* 0x0003e2000c101114 */
[----:B------:R-:W-:Y:S01]  /*5910*/  ISETP.NE.AND P3, PT, R103, RZ, PT ;  /* 0x000000ff6700720c */ /* 0x000fe20003f65270 */
[----:B0-----:R-:W0:Y:S02]  /*5920*/  @!P4 LDC.64 R50, c[0x0][0x5c0] ;  /* 0x00017000ff32cb82 */ /* 0x001e240000000a00 */
[----:B------:R2:W-:Y:S01]  /*5930*/  @!P5 STG.E.U8 desc[UR20][R42.64], R77 ;  /* 0x0000004d2a00d986 */ /* 0x0005e2000c101114 */
[----:B------:R-:W-:Y:S02]  /*5940*/  ISETP.NE.AND P5, PT, R104, RZ, PT ;  /* 0x000000ff6800720c */ /* 0x000fe40003fa5270 */
[----:B------:R-:W-:-:S05]  /*5950*/  F2FP.SATFINITE.E4M3.F32.PACK_AB_MERGE_C R49, RZ, R72, RZ ;  /* 0x00000048ff31723e */ /* 0x000fca00048070ff */
[----:B------:R3:W-:Y:S06]  /*5960*/  @!P6 STG.E.U8 desc[UR20][R40.64+0x1], R49 ;  /* 0x000001312800e986 */ /* 0x0007ec000c101114 */
[----:B-1----:R-:W2:Y:S01]  /*5970*/  @!P5 LDC.64 R44, c[0x0][0x5c0] ;  /* 0x00017000ff2cdb82 */ /* 0x002ea20000000a00 */
[----:B0-----:R-:W-:-:S05]  /*5980*/  @!P4 IADD3 R46, P6, R89, R50, RZ ;  /* 0x00000032592ec210 */ /* 0x001fca0007fde0ff */
[----:B------:R-:W-:-:S05]  /*5990*/  @!P4 IMAD.X R47, R84, 0x1, R51, P6 ;  /* 0x00000001542fc824 */ /* 0x000fca00030e0633 */
[----:B------:R0:W-:Y:S01]  /*59a0*/  @!P4 STG.E.U8 desc[UR20][R46.64], R75 ;  /* 0x0000004b2e00c986 */ /* 0x0001e2000c101114 */
[----:B------:R-:W-:Y:S02]  /*59b0*/  ISETP.NE.AND P4, PT, R105, RZ, PT ;  /* 0x000000ff6900720c */ /* 0x000fe40003f85270 */
[----:B--2---:R-:W-:-:S05]  /*59c0*/  @!P5 IADD3 R42, P6, R91, R44, RZ ;  /* 0x0000002c5b2ad210 */ /* 0x004fca0007fde0ff */
[----:B------:R-:W-:Y:S01]  /*59d0*/  @!P5 IMAD.X R43, R86, 0x1, R45, P6 ;  /* 0x00000001562bd824 */ /* 0x000fe200030e062d */
[----:B------:R-:W-:Y:S02]  /*59e0*/  F2FP.SATFINITE.E4M3.F32.PACK_AB_MERGE_C R45, RZ, R70, RZ ;  /* 0x00000046ff2d723e */ /* 0x000fe400048070ff */
[----:B------:R-:W-:-:S03]  /*59f0*/  ISETP.NE.AND P6, PT, R111, RZ, PT ;  /* 0x000000ff6f00720c */ /* 0x000fc60003fc5270 */
[----:B---3--:R-:W1:Y:S01]  /*5a00*/  @!P4 LDC.64 R40, c[0x0][0x5c0] ;  /* 0x00017000ff28cb82 */ /* 0x008e620000000a00 */
[----:B0-----:R-:W-:Y:S01]  /*5a10*/  F2FP.SATFINITE.E4M3.F32.PACK_AB_MERGE_C R47, RZ, R68, RZ ;  /* 0x00000044ff2f723e */ /* 0x001fe200048070ff */
[----:B------:R0:W-:Y:S01]  /*5a20*/  @!P5 STG.E.U8 desc[UR20][R42.64+0x1], R45 ;  /* 0x0000012d2a00d986 */ /* 0x0001e2000c101114 */
[----:B------:R-:W-:-:S05]  /*5a30*/  ISETP.NE.AND P5, PT, R110, RZ, PT ;  /* 0x000000ff6e00720c */ /* 0x000fca0003fa5270 */
[----:B0-----:R-:W0:Y:S08]  /*5a40*/  @!P3 LDC.64 R42, c[0x0][0x5c0] ;  /* 0x00017000ff2abb82 */ /* 0x001e300000000a00 */
[----:B------:R-:W-:Y:S04]  /*5a50*/  @!P5 STG.E.U8 desc[UR20][R38.64+0x8], R73 ;  /* 0x000008492600d986 */ /* 0x000fe8000c101114 */
[----:B------:R2:W-:Y:S01]  /*5a60*/  @!P6 STG.E.U8 desc[UR20][R36.64+0x9], R47 ;  /* 0x0000092f2400e986 */ /* 0x0005e2000c101114 */
[----:B------:R-:W-:Y:S01]  /*5a70*/  ISETP.NE.AND P6, PT, R115, RZ, PT ;  /* 0x000000ff7300720c */ /* 0x000fe20003fc5270 */
[----:B------:R-:W3:Y:S01]  /*5a80*/  @!P0 LDC.64 R44, c[0x0][0x5c0] ;  /* 0x00017000ff2c8b82 */ /* 0x000ee20000000a00 */
[----:B-1----:R-:W-:-:S05]  /*5a90*/  @!P4 IADD3 R40, P5, R93, R40, RZ ;  /* 0x000000285d28c210 */ /* 0x002fca0007fbe0ff */
[----:B------:R-:W-:Y:S01]  /*5aa0*/  @!P4 IMAD.X R41, R88, 0x1, R41, P5 ;  /* 0x000000015829c824 */ /* 0x000fe200028e0629 */
[----:B------:R-:W-:Y:S01]  /*5ab0*/  ISETP.NE.AND P5, PT, R114, RZ, PT ;  /* 0x000000ff7200720c */ /* 0x000fe20003fa5270 */
[----:B--2---:R-:W1:Y:S03]  /*5ac0*/  @!P2 LDC.64 R36, c[0x0][0x5c0] ;  /* 0x00017000ff24ab82 */ /* 0x004e660000000a00 */
[----:B------:R2:W-:Y:S01]  /*5ad0*/  @!P4 STG.E.U8 desc[UR20][R40.64+0x8], R71 ;  /* 0x000008472800c986 */ /* 0x0005e2000c101114 */
[----:B0-----:R-:W-:-:S05]  /*5ae0*/  @!P3 IADD3 R38, P4, R95, R42, RZ ;  /* 0x0000002a5f26b210 */ /* 0x001fca0007f9e0ff */
[----:B------:R-:W-:Y:S01]  /*5af0*/  @!P3 IMAD.X R39, R90, 0x1, R43, P4 ;  /* 0x000000015a27b824 */ /* 0x000fe200020e062b */
[----:B------:R-:W-:Y:S02]  /*5b00*/  F2FP.SATFINITE.E4M3.F32.PACK_AB_MERGE_C R43, RZ, R66, RZ ;  /* 0x00000042ff2b723e */ /* 0x000fe400048070ff */
[----:B------:R-:W-:Y:S02]  /*5b10*/  ISETP.NE.AND P4, PT, R113, RZ, PT ;  /* 0x000000ff7100720c */ /* 0x000fe40003f85270 */
[----:B--2---:R-:W-:Y:S01]  /*5b20*/  F2FP.SATFINITE.E4M3.F32.PACK_AB_MERGE_C R41, RZ, R64, RZ ;  /* 0x00000040ff29723e */ /* 0x004fe200048070ff */
[----:B------:R0:W-:Y:S01]  /*5b30*/  @!P3 STG.E.U8 desc[UR20][R38.64+0x9], R43 ;  /* 0x0000092b2600b986 */ /* 0x0001e2000c101114 */
[----:B------:R-:W-:Y:S01]  /*5b40*/  ISETP.NE.AND P3, PT, R112, RZ, PT ;  /* 0x000000ff7000720c */ /* 0x000fe20003f65270 */
[----:B0-----:R-:W0:Y:S01]  /*5b50*/  @!P1 LDC.64 R42, c[0x0][0x5c0] ;  /* 0x00017000ff2a9b82 */ /* 0x001e220000000a00 */
[----:B------:R-:W-:-:S11]  /*5b60*/  F2FP.SATFINITE.E4M3.F32.PACK_AB_MERGE_C R39, RZ, R62, RZ ;  /* 0x0000003eff27723e */ /* 0x000fd600048070ff */
[----:B------:R3:W-:Y:S01]  /*5b70*/  @!P3 STG.E.U8 desc[UR20][R34.64], R69 ;  /* 0x000000452200b986 */ /* 0x0007e2000c101114 */
[----:B-1----:R-:W-:-:S03]  /*5b80*/  @!P2 IADD3 R36, P3, R97, R36, RZ ;  /* 0x000000246124a210 */ /* 0x002fc60007f7e0ff */
[----:B------:R1:W-:Y:S01]  /*5b90*/  @!P4 STG.E.U8 desc[UR20][R32.64+0x1], R41 ;  /* 0x000001292000c986 */ /* 0x0003e2000c101114 */
[----:B------:R-:W-:Y:S01]  /*5ba0*/  ISETP.GE.AND P4, PT, R26, 0x109, PT ;  /* 0x000001091a00780c */ /* 0x000fe20003f86270 */
[----:B------:R-:W-:-:S03]  /*5bb0*/  @!P2 IMAD.X R37, R92, 0x1, R37, P3 ;  /* 0x000000015c25a824 */ /* 0x000fc600018e0625 */
[----:B------:R-:W-:Y:S02]  /*5bc0*/  ISETP.LT.OR P3, PT, R25, 0xa, !P4 ;  /* 0x0000000a1900780c */ /* 0x000fe40006761670 */
[----:B------:R2:W-:Y:S01]  /*5bd0*/  @!P2 STG.E.U8 desc[UR20][R36.64], R67 ;  /* 0x000000432400a986 */ /* 0x0005e2000c101114 */
[----:B---3--:R-:W-:-:S05]  /*5be0*/  @!P0 IADD3 R34, P2, R99, R44, RZ ;  /* 0x0000002c63228210 */ /* 0x008fca0007f5e0ff */
[----:B------:R-:W-:Y:S01]  /*5bf0*/  @!P0 IMAD.X R35, R94, 0x1, R45, P2 ;  /* 0x000000015e238824 */ /* 0x000fe200010e062d */
[----:B------:R-:W-:-:S04]  /*5c00*/  ISETP.GE.AND P2, PT, R26, 0x181, PT ;  /* 0x000001811a00780c */ /* 0x000fc80003f46270 */
[----:B-1----:R-:W1:Y:S01]  /*5c10*/  @!P3 LDC.64 R40, c[0x0][0x5c0] ;  /* 0x00017000ff28bb82 */ /* 0x002e620000000a00 */
[----:B------:R3:W-:Y:S01]  /*5c20*/  @!P0 STG.E.U8 desc[UR20][R34.64+0x1], R39 ;  /* 0x0000012722008986 */ /* 0x0007e2000c101114 */
[----:B0-----:R-:W-:Y:S02]  /*5c30*/  @!P1 IADD3 R32, P4, R101, R42, RZ ;  /* 0x0000002a65209210 */ /* 0x001fe40007f9e0ff */
[C---:B------:R-:W-:Y:S01]  /*5c40*/  ISETP.LT.OR P0, PT, R25.reuse, 0x1, !P2 ;  /* 0x000000011900780c */ /* 0x040fe20005701670 */
[----:B------:R1:W-:Y:S01]  /*5c50*/  @!P5 STG.E.U8 desc[UR20][R30.64+0x8], R65 ;  /* 0x000008411e00d986 */ /* 0x0003e2000c101114 */
[----:B--2---:R-:W-:Y:S01]  /*5c60*/  F2FP.SATFINITE.E4M3.F32.PACK_AB_MERGE_C R37, RZ, R60, RZ ;  /* 0x0000003cff25723e */ /* 0x004fe200048070ff */
[----:B------:R-:W-:Y:S01]  /*5c70*/  @!P1 IMAD.X R33, R96, 0x1, R43, P4 ;  /* 0x0000000160219824 */ /* 0x000fe200020e062b */
[----:B------:R-:W-:-:S03]  /*5c80*/  ISETP.LT.OR P4, PT, R25, 0x2, !P2 ;  /* 0x000000021900780c */ /* 0x000fc60005781670 */
[----:B------:R0:W-:Y:S04]  /*5c90*/  @!P6 STG.E.U8 desc[UR20][R28.64+0x9], R37 ;  /* 0x000009251c00e986 */ /* 0x0001e8000c101114 */
[----:B------:R2:W-:Y:S01]  /*5ca0*/  @!P1 STG.E.U8 desc[UR20][R32.64+0x8], R63 ;  /* 0x0000083f20009986 */ /* 0x0005e2000c101114 */
[----:B---3--:R-:W-:Y:S01]  /*5cb0*/  @!P3 IADD3 R35, P1, P5, R19, R12, R21 ;  /* 0x0000000c1323b210 */ /* 0x008fe20007d3e015 */
[----:B------:R-:W3:Y:S03]  /*5cc0*/  @!P0 LDC.64 R42, c[0x0][0x5c0] ;  /* 0x00017000ff2a8b82 */ /* 0x000ee60000000a00 */
[----:B------:R-:W-:Y:S02]  /*5cd0*/  @!P3 IADD3.X R34, R16, R27, R15, P1, P5 ;  /* 0x0000001b1022b210 */ /* 0x000fe40000fea40f */
[----:B------:R-:W-:-:S02]  /*5ce0*/  ISETP.LT.OR P1, PT, R25, 0x9, !P2 ;  /* 0x000000091900780c */ /* 0x000fc40005721670 */
[----:B-1----:R-:W-:Y:S01]  /*5cf0*/  @!P3 IADD3 R30, P5, R35, R40, RZ ;  /* 0x00000028231eb210 */ /* 0x002fe20007fbe0ff */
[----:B------:R-:W1:Y:S01]  /*5d00*/  @!P4 LDC.64 R38, c[0x0][0x5c0] ;  /* 0x00017000ff26cb82 */ /* 0x000e620000000a00 */
[----:B------:R-:W-:Y:S02]  /*5d10*/  F2FP.SATFINITE.E4M3.F32.PACK_AB_MERGE_C R35, RZ, R58, RZ ;  /* 0x0000003aff23723e */ /* 0x000fe400048070ff */
[----:B------:R-:W-:Y:S01]  /*5d20*/  ISETP.LT.OR P2, PT, R25, 0xa, !P2 ;  /* 0x0000000a1900780c */ /* 0x000fe20005741670 */
[----:B------:R-:W-:Y:S01]  /*5d30*/  @!P3 IMAD.X R31, R34, 0x1, R41, P5 ;  /* 0x00000001221fb824 */ /* 0x000fe200028e0629 */
[----:B------:R-:W-:Y:S01]  /*5d40*/  ISETP.GE.AND P5, PT, R26, 0x189, PT ;  /* 0x000001891a00780c */ /* 0x000fe20003fa6270 */
[----:B------:R-:W-:Y:S02]  /*5d50*/  @!P0 IMAD.MOV.U32 R26, RZ, RZ, R12 ;  /* 0x000000ffff1a8224 */ /* 0x000fe400078e000c */
[----:B------:R-:W-:Y:S01]  /*5d60*/  @!P0 IMAD R34, R11, 0x180, RZ ;  /* 0x000001800b228824 */ /* 0x000fe200078e02ff */
[----:B------:R1:W-:Y:S01]  /*5d70*/  @!P3 STG.E.U8 desc[UR20][R30.64+0x9], R35 ;  /* 0x000009231e00b986 */ /* 0x0003e2000c101114 */
[----:B0-----:R-:W-:Y:S01]  /*5d80*/  @!P0 IMAD.WIDE.U32 R28, R10, 0x180, R26 ;  /* 0x000001800a1c8825 */ /* 0x001fe200078e001a */
[----:B------:R-:W0:Y:S03]  /*5d90*/  @!P1 LDC.64 R36, c[0x0][0x5c0] ;  /* 0x00017000ff249b82 */ /* 0x000e260000000a00 */
[----:B------:R-:W-:Y:S01]  /*5da0*/  @!P4 IMAD.MOV.U32 R26, RZ, RZ, R12 ;  /* 0x000000ffff1ac224 */ /* 0x000fe200078e000c */
[----:B---3--:R-:W-:-:S03]  /*5db0*/  @!P0 IADD3 R28, P3, R28, R42, RZ ;  /* 0x0000002a1c1c8210 */ /* 0x008fc60007f7e0ff */
[----:B--2---:R-:W-:Y:S01]  /*5dc0*/  @!P4 IMAD.WIDE.U32 R32, R10, 0x180, R26 ;  /* 0x000001800a20c825 */ /* 0x004fe200078e001a */
[----:B------:R-:W2:Y:S01]  /*5dd0*/  @!P2 LDC.64 R40, c[0x0][0x5c0] ;  /* 0x00017000ff28ab82 */ /* 0x000ea20000000a00 */
[----:B------:R-:W-:Y:S02]  /*5de0*/  @!P0 IADD3.X R29, R43, R29, R34, P3, !PT ;  /* 0x0000001d2b1d8210 */ /* 0x000fe40001ffe422 */
[----:B------:R-:W-:Y:S01]  /*5df0*/  @!P4 IMAD R26, R11, 0x180, RZ ;  /* 0x000001800b1ac824 */ /* 0x000fe200078e02ff */
[----:B-1----:R-:W-:Y:S02]  /*5e00*/  @!P4 IADD3 R30, P3, R32, R38, RZ ;  /* 0x00000026201ec210 */ /* 0x002fe40007f7e0ff */
[----:B------:R1:W-:Y:S01]  /*5e10*/  @!P0 STG.E.U8 desc[UR20][R28.64], R61 ;  /* 0x0000003d1c008986 */ /* 0x0003e2000c101114 */
[----:B------:R-:W-:Y:S02]  /*5e20*/  ISETP.LT.OR P0, PT, R25, 0x1, !P5 ;  /* 0x000000011900780c */ /* 0x000fe40006f01670 */
[----:B------:R-:W-:-:S02]  /*5e30*/  @!P4 IADD3.X R31, R39, R33, R26, P3, !PT ;  /* 0x00000021271fc210 */ /* 0x000fc40001ffe41a */
[----:B------:R-:W-:-:S05]  /*5e40*/  F2FP.SATFINITE.E4M3.F32.PACK_AB_MERGE_C R33, RZ, R56, RZ ;  /* 0x00000038ff21723e */ /* 0x000fca00048070ff */
[----:B------:R1:W-:Y:S04]  /*5e50*/  @!P4 STG.E.U8 desc[UR20][R30.64+0x1], R33 ;  /* 0x000001211e00c986 */ /* 0x0003e8000c101114 */
[----:B0-----:R-:W-:Y:S05]  /*5e60*/  @P0 BRA `(.L_x_43) ;  /* 0x0000000000200947 */ /* 0x001fea0003800000 */
[----:B------:R-:W-:Y:S01]  /*5e70*/  IMAD.MOV.U32 R26, RZ, RZ, R12 ;  /* 0x000000ffff1a7224 */ /* 0x000fe200078e000c */
[----:B------:R-:W-:Y:S01]  /*5e80*/  ULDC.64 UR6, c[0x0][0x5c0] ;  /* 0x0001700000067ab9 */ /* 0x000fe20000000a00 */
[----:B-1----:R-:W-:Y:S02]  /*5e90*/  IMAD R31, R11, 0x180, RZ ;  /* 0x000001800b1f7824 */ /* 0x002fe400078e02ff */
[----:B------:R-:W-:-:S04]  /*5ea0*/  IMAD.WIDE.U32 R28, R10, 0x180, R26 ;  /* 0x000001800a1c7825 */ /* 0x000fc800078e001a */
[----:B------:R-:W-:Y:S01]  /*5eb0*/  IMAD.IADD R31, R29, 0x1, R31 ;  /* 0x000000011d1f7824 */ /* 0x000fe200078e021f */
[----:B------:R-:W-:-:S04]  /*5ec0*/  IADD3 R28, P0, P3, R28, UR6, R19 ;  /* 0x000000061c1c7c10 */ /* 0x000fc8000fb1e013 */
[----:B------:R-:W-:-:S05]  /*5ed0*/  IADD3.X R29, R31, UR7, R16, P0, P3 ;  /* 0x000000071f1d7c10 */ /* 0x000fca00087e6410 */
[----:B------:R0:W-:Y:S04]  /*5ee0*/  STG.E.U8 desc[UR20][R28.64], R59 ;  /* 0x0000003b1c007986 */ /* 0x0001e8000c101114 */
.L_x_43:
[----:B------:R-:W-:Y:S05]  /*5ef0*/  BSYNC B1 ;  /* 0x0000000000017941 */ /* 0x000fea0003800000 */
.L_x_42:
[----:B------:R-:W-:Y:S01]  /*5f00*/  ISETP.LT.OR P0, PT, R25, 0x2, !P5 ;  /* 0x000000021900780c */ /* 0x000fe20006f01670 */
[--C-:B------:R-:W-:Y:S02]  /*5f10*/  @!P1 IMAD.MOV.U32 R26, RZ, RZ, R12.reuse ;  /* 0x000000ffff1a9224 */ /* 0x100fe400078e000c */
[-C--:B------:R-:W-:Y:S01]  /*5f20*/  FMUL R57, R57, R8.reuse ;  /* 0x0000000839397220 */ /* 0x080fe20000400000 */
[----:B-1----:R-:W-:Y:S02]  /*5f30*/  @!P2 IMAD.MOV.U32 R30, RZ, RZ, R12 ;  /* 0x000000ffff1ea224 */ /* 0x002fe400078e000c */
[-C--:B------:R-:W-:Y:S01]  /*5f40*/  FMUL R20, R20, R8.reuse ;  /* 0x0000000814147220 */ /* 0x080fe20000400000 */
[--C-:B------:R-:W-:Y:S02]  /*5f50*/  @!P2 IMAD.MOV.U32 R31, RZ, RZ, R27.reuse ;  /* 0x000000ffff1fa224 */ /* 0x100fe400078e001b */
[----:B------:R-:W-:Y:S01]  /*5f60*/  FMUL R22, R22, R8 ;  /* 0x0000000816167220 */ /* 0x000fe20000400000 */
[----:B0-----:R-:W-:Y:S01]  /*5f70*/  @!P1 IMAD.WIDE.U32 R28, R10, 0x180, R26 ;  /* 0x000001800a1c9825 */ /* 0x001fe200078e001a */
[----:B------:R-:W-:Y:S01]  /*5f80*/  BSSY B1, `(.L_x_44) ;  /* 0x0000014000017945 */ /* 0x000fe20003800000 */
[----:B------:R-:W-:-:S02]  /*5f90*/  F2FP.SATFINITE.E4M3.F32.PACK_AB_MERGE_C R57, RZ, R57, RZ ;  /* 0x00000039ff39723e */ /* 0x000fc400048070ff */
[----:B------:R-:W-:Y:S01]  /*5fa0*/  @!P2 IMAD.WIDE.U32 R32, R10, 0x180, R30 ;  /* 0x000001800a20a825 */ /* 0x000fe200078e001e */
[----:B------:R-:W-:Y:S02]  /*5fb0*/  @!P1 IADD3 R30, P3, R28, R36, RZ ;  /* 0x000000241c1e9210 */ /* 0x000fe40007f7e0ff */
[----:B------:R-:W-:Y:S01]  /*5fc0*/  F2FP.SATFINITE.E4M3.F32.PACK_AB_MERGE_C R35, RZ, R22, RZ ;  /* 0x00000016ff23723e */ /* 0x000fe200048070ff */
[C---:B------:R-:W-:Y:S01]  /*5fd0*/  @!P1 IMAD R26, R11.reuse, 0x180, RZ ;  /* 0x000001800b1a9824 */ /* 0x040fe200078e02ff */
[----:B--2---:R-:W-:Y:S01]  /*5fe0*/  @!P2 IADD3 R32, P4, R32, R40, RZ ;  /* 0x000000282020a210 */ /* 0x004fe20007f9e0ff */
[----:B------:R-:W-:-:S03]  /*5ff0*/  @!P2 IMAD R34, R11, 0x180, RZ ;  /* 0x000001800b22a824 */ /* 0x000fc600078e02ff */
[----:B------:R-:W-:Y:S02]  /*6000*/  @!P1 IADD3.X R31, R37, R29, R26, P3, !PT ;  /* 0x0000001d251f9210 */ /* 0x000fe40001ffe41a */
[----:B------:R-:W-:Y:S02]  /*6010*/  @!P2 IADD3.X R33, R41, R33, R34, P4, !PT ;  /* 0x000000212921a210 */ /* 0x000fe400027fe422 */
[----:B------:R-:W-:Y:S01]  /*6020*/  F2FP.SATFINITE.E4M3.F32.PACK_AB_MERGE_C R37, RZ, R20, RZ ;  /* 0x00000014ff25723e */ /* 0x000fe200048070ff */
[----:B------:R-:W-:Y:S06]  /*6030*/  @P0 BRA `(.L_x_45) ;  /* 0x0000000000200947 */ /* 0x000fec0003800000 */
[----:B------:R-:W-:Y:S01]  /*6040*/  IMAD.MOV.U32 R26, RZ, RZ, R12 ;  /* 0x000000ffff1a7224 */ /* 0x000fe200078e000c */
[----:B------:R-:W-:Y:S01]  /*6050*/  ULDC.64 UR6, c[0x0][0x5c0] ;  /* 0x0001700000067ab9 */ /* 0x000fe20000000a00 */
[----:B------:R-:W-:Y:S02]  /*6060*/  IMAD R39, R11, 0x180, RZ ;  /* 0x000001800b277824 */ /* 0x000fe400078e02ff */
[----:B------:R-:W-:-:S04]  /*6070*/  IMAD.WIDE.U32 R28, R10, 0x180, R26 ;  /* 0x000001800a1c7825 */ /* 0x000fc800078e001a */
[----:B------:R-:W-:Y:S01]  /*6080*/  IMAD.IADD R39, R29, 0x1, R39 ;  /* 0x000000011d277824 */ /* 0x000fe200078e0227 */
[----:B------:R-:W-:-:S04]  /*6090*/  IADD3 R28, P0, P3, R28, UR6, R19 ;  /* 0x000000061c1c7c10 */ /* 0x000fc8000fb1e013 */
[----:B------:R-:W-:-:S05]  /*60a0*/  IADD3.X R29, R39, UR7, R16, P0, P3 ;  /* 0x00000007271d7c10 */ /* 0x000fca00087e6410 */
[----:B------:R0:W-:Y:S04]  /*60b0*/  STG.E.U8 desc[UR20][R28.64+0x1], R35 ;  /* 0x000001231c007986 */ /* 0x0001e8000c101114 */
.L_x_45:
[----:B------:R-:W-:Y:S05]  /*60c0*/  BSYNC B1 ;  /* 0x0000000000017941 */ /* 0x000fea0003800000 */
.L_x_44:
[----:B------:R1:W-:Y:S01]  /*60d0*/  @!P1 STG.E.U8 desc[UR20][R30.64+0x8], R57 ;  /* 0x000008391e009986 */ /* 0x0003e2000c101114 */
[----:B------:R-:W-:Y:S01]  /*60e0*/  ISETP.LT.OR P0, PT, R25, 0x9, !P5 ;  /* 0x000000091900780c */ /* 0x000fe20006f01670 */
[-C--:B------:R-:W-:Y:S01]  /*60f0*/  FMUL R23, R23, R8.reuse ;  /* 0x0000000817177220 */ /* 0x080fe20000400000 */
[----:B------:R-:W-:Y:S01]  /*6100*/  BSSY B1, `(.L_x_46) ;  /* 0x000000e000017945 */ /* 0x000fe20003800000 */
[----:B------:R1:W-:Y:S01]  /*6110*/  @!P2 STG.E.U8 desc[UR20][R32.64+0x9], R37 ;  /* 0x000009252000a986 */ /* 0x0003e2000c101114 */
[----:B------:R-:W-:Y:S01]  /*6120*/  ISETP.LT.OR P5, PT, R25, 0xa, !P5 ;  /* 0x0000000a1900780c */ /* 0x000fe20006fa1670 */
[----:B------:R-:W-:Y:S01]  /*6130*/  FMUL R18, R18, R8 ;  /* 0x0000000812127220 */ /* 0x000fe20000400000 */
[----:B------:R-:W-:-:S07]  /*6140*/  F2FP.SATFINITE.E4M3.F32.PACK_AB_MERGE_C R25, RZ, R23, RZ ;  /* 0x00000017ff19723e */ /* 0x000fce00048070ff */
[----:B------:R-:W-:Y:S05]  /*6150*/  @P0 BRA `(.L_x_47) ;  /* 0x0000000000200947 */ /* 0x000fea0003800000 */
[----:B------:R-:W-:Y:S01]  /*6160*/  IMAD.MOV.U32 R26, RZ, RZ, R12 ;  /* 0x000000ffff1a7224 */ /* 0x000fe200078e000c */
[----:B------:R-:W-:Y:S01]  /*6170*/  ULDC.64 UR6, c[0x0][0x5c0] ;  /* 0x0001700000067ab9 */ /* 0x000fe20000000a00 */
[----:B0-----:R-:W-:Y:S02]  /*6180*/  IMAD R29, R11, 0x180, RZ ;  /* 0x000001800b1d7824 */ /* 0x001fe400078e02ff */
[----:B------:R-:W-:-:S04]  /*6190*/  IMAD.WIDE.U32 R22, R10, 0x180, R26 ;  /* 0x000001800a167825 */ /* 0x000fc800078e001a */
[----:B------:R-:W-:Y:S01]  /*61a0*/  IMAD.IADD R29, R23, 0x1, R29 ;  /* 0x00000001171d7824 */ /* 0x000fe200078e021d */
[----:B------:R-:W-:-:S04]  /*61b0*/  IADD3 R22, P0, P1, R22, UR6, R19 ;  /* 0x0000000616167c10 */ /* 0x000fc8000f91e013 */
[----:B------:R-:W-:-:S05]  /*61c0*/  IADD3.X R23, R29, UR7, R16, P0, P1 ;  /* 0x000000071d177c10 */ /* 0x000fca00087e2410 */
[----:B------:R2:W-:Y:S04]  /*61d0*/  STG.E.U8 desc[UR20][R22.64+0x8], R25 ;  /* 0x0000081916007986 */ /* 0x0005e8000c101114 */
.L_x_47:
[----:B------:R-:W-:Y:S05]  /*61e0*/  BSYNC B1 ;  /* 0x0000000000017941 */ /* 0x000fea0003800000 */
.L_x_46:
[----:B--2---:R-:W-:Y:S01]  /*61f0*/  F2FP.SATFINITE.E4M3.F32.PACK_AB_MERGE_C R23, RZ, R18, RZ ;  /* 0x00000012ff17723e */ /* 0x004fe200048070ff */
        /* <DEDUP_REMOVED lines=9> */
.L_x_41:
[----:B------:R-:W-:Y:S05]  /*6290*/  BSYNC B0 ;  /* 0x0000000000007941 */ /* 0x000fea0003800000 */
.L_x_37:
[----:B------:R-:W-:Y:S01]  /*62a0*/  ULDC UR6, c[0x0][0xc] ;  /* 0x0000030000067ab9 */ /* 0x000fe20000000800 */
[----:B------:R-:W-:Y:S01]  /*62b0*/  ULDC UR7, c[0x0][0x10] ;  /* 0x0000040000077ab9 */ /* 0x000fe20000000800 */
[----:B--2---:R-:W2:Y:S01]  /*62c0*/  LDC R11, c[0x0][0x14] ;  /* 0x00000500ff0b7b82 */ /* 0x004ea20000000800 */
[----:B------:R-:W-:Y:S01]  /*62d0*/  UIMAD.WIDE.U32 UR6, UR6, UR7, URZ ;  /* 0x00000007060672a5 */ /* 0x000fe2000f8e003f */
[----:B------:R-:W-:Y:S01]  /*62e0*/  PRMT R10, RZ, 0x7610, R10 ;  /* 0x00007610ff0a7816 */ /* 0x000fe2000000000a */
[----:B------:R-:W-:Y:S02]  /*62f0*/  IMAD.MOV.U32 R86, RZ, RZ, -0x1 ;  /* 0xffffffffff567424 */ /* 0x000fe400078e00ff */
[----:B------:R-:W-:Y:S02]  /*6300*/  IMAD.MOV.U32 R87, RZ, RZ, -0x1 ;  /* 0xffffffffff577424 */ /* 0x000fe400078e00ff */
[----:B--2---:R-:W-:-:S04]  /*6310*/  IMAD.WIDE.U32 R4, R11, UR6, R4 ;  /* 0x000000060b047c25 */ /* 0x004fc8000f8e0004 */
[----:B------:R-:W-:Y:S01]  /*6320*/  IMAD R11, R11, UR7, RZ ;  /* 0x000000070b0b7c24 */ /* 0x000fe2000f8e02ff */
[----:B------:R-:W-:Y:S02]  /*6330*/  ULDC.64 UR6, c[0x0][0x650] ;  /* 0x0001940000067ab9 */ /* 0x000fe40000000a00 */
[----:B------:R-:W-:Y:S01]  /*6340*/  ISETP.GE.U32.AND P0, PT, R4, UR6, PT ;  /* 0x0000000604007c0c */ /* 0x000fe2000bf06070 */
[----:B------:R-:W-:-:S05]  /*6350*/  IMAD.IADD R5, R5, 0x1, R11 ;  /* 0x0000000105057824 */ /* 0x000fca00078e020b */
[----:B------:R-:W-:-:S13]  /*6360*/  ISETP.GE.U32.AND.EX P0, PT, R5, UR7, PT, P0 ;  /* 0x0000000705007c0c */ /* 0x000fda000bf06100 */
[----:B------:R-:W-:Y:S05]  /*6370*/  @P0 BRA `(.L_x_48) ;  /* 0x0000000400640947 */ /* 0x000fea0003800000 */
[----:B-----5:R-:W2:Y:S01]  /*6380*/  S2R R20, SR_CTAID.X ;  /* 0x0000000000147919 */ /* 0x020ea20000002500 */
[----:B------:R-:W4:Y:S01]  /*6390*/  LDC.64 R24, c[0x0][0x628] ;  /* 0x00018a00ff187b82 */ /* 0x000f220000000a00 */
[----:B------:R-:W-:Y:S01]  /*63a0*/  ULDC UR6, c[0x0][0x150] ;  /* 0x0000540000067ab9 */ /* 0x000fe20000000800 */
[----:B------:R-:W-:Y:S01]  /*63b0*/  IMAD.MOV.U32 R22, RZ, RZ, R4 ;  /* 0x000000ffff167224 */ /* 0x000fe200078e0004 */
[----:B01----:R-:W0:Y:S01]  /*63c0*/  S2R R30, SR_CTAID.Y ;  /* 0x00000000001e7919 */ /* 0x003e220000002600 */
[----:B---3--:R-:W-:-:S04]  /*63d0*/  IMAD.MOV.U32 R23, RZ, RZ, R5 ;  /* 0x000000ffff177224 */ /* 0x008fc800078e0005 */
[----:B------:R-:W1:Y:S08]  /*63e0*/  LDC R31, c[0x0][0x144] ;  /* 0x00005100ff1f7b82 */ /* 0x000e700000000800 */
[----:B------:R-:W3:Y:S08]  /*63f0*/  LDC R18, c[0x0][0x630] ;  /* 0x00018c00ff127b82 */ /* 0x000ef00000000800 */
[----:B------:R-:W0:Y:S01]  /*6400*/  LDC.64 R28, c[0x0][0x620] ;  /* 0x00018800ff1c7b82 */ /* 0x000e220000000a00 */
[----:B----4-:R-:W-:-:S04]  /*6410*/  ISETP.NE.U32.AND P0, PT, R24, RZ, PT ;  /* 0x000000ff1800720c */ /* 0x010fc80003f05070 */
[----:B------:R-:W-:Y:S02]  /*6420*/  ISETP.NE.AND.EX P0, PT, R25, RZ, PT, P0 ;  /* 0x000000ff1900720c */ /* 0x000fe40003f05300 */
[----:B--2---:R-:W-:-:S05]  /*6430*/  I2FP.F32.U32 R10, R20 ;  /* 0x00000014000a7245 */ /* 0x004fca0000201000 */
[----:B------:R-:W-:-:S04]  /*6440*/  FMUL R10, R10, UR6 ;  /* 0x000000060a0a7c20 */ /* 0x000fc80008400000 */
[----:B------:R2:W4:Y:S02]  /*6450*/  F2I.U32.TRUNC.NTZ R26, R10 ;  /* 0x0000000a001a7305 */ /* 0x000524000020f000 */
[----:B-1-3--:R-:W-:Y:S05]  /*6460*/  @!P0 BRA `(.L_x_49) ;  /* 0x0000000000288947 */ /* 0x00afea0003800000 */
[----:B------:R-:W1:Y:S02]  /*6470*/  LDC R11, c[0x0][0x634] ;  /* 0x00018d00ff0b7b82 */ /* 0x000e640000000800 */
[----:B-1----:R-:W-:-:S05]  /*6480*/  IADD3 R23, P0, R4, R11, RZ ;  /* 0x0000000b04177210 */ /* 0x002fca0007f1e0ff */
[----:B------:R-:W-:-:S04]  /*6490*/  IMAD.X R27, RZ, RZ, R5, P0 ;  /* 0x000000ffff1b7224 */ /* 0x000fc800000e0605 */
[----:B--2---:R-:W-:-:S04]  /*64a0*/  IMAD.WIDE.U32 R10, R27, R24, RZ ;  /* 0x000000181b0a7225 */ /* 0x004fc800078e00ff */
[----:B------:R-:W-:-:S04]  /*64b0*/  IMAD.WIDE.U32 R12, P0, R23, R25, R10 ;  /* 0x00000019170c7225 */ /* 0x000fc8000780000a */
[----:B------:R-:W-:-:S04]  /*64c0*/  IMAD.WIDE.U32 R10, R23, R24, RZ ;  /* 0x00000018170a7225 */ /* 0x000fc800078e00ff */
[----:B------:R-:W-:Y:S01]  /*64d0*/  IMAD.X R23, RZ, RZ, RZ, P0 ;  /* 0x000000ffff177224 */ /* 0x000fe200000e06ff */
[----:B------:R-:W-:Y:S01]  /*64e0*/  IADD3 RZ, P0, R11, R12, RZ ;  /* 0x0000000c0bff7210 */ /* 0x000fe20007f1e0ff */
[----:B------:R-:W-:-:S04]  /*64f0*/  IMAD.MOV.U32 R22, RZ, RZ, R13 ;  /* 0x000000ffff167224 */ /* 0x000fc800078e000d */
[----:B------:R-:W-:-:S08]  /*6500*/  IMAD.WIDE.U32.X R22, R27, R25, R22, P0 ;  /* 0x000000191b167225 */ /* 0x000fd000000e0416 */
.L_x_49:
[-CC-:B------:R-:W-:Y:S01]  /*6510*/  SHF.R.U64 R87, R22, R18.reuse, R23.reuse ;  /* 0x0000001216577219 */ /* 0x180fe20000001217 */
[----:B------:R-:W1:Y:S01]  /*6520*/  LDC.64 R34, c[0x0][0x640] ;  /* 0x00019000ff227b82 */ /* 0x000e620000000a00 */
[----:B--2---:R-:W-:Y:S01]  /*6530*/  SHF.R.U32.HI R10, RZ, R18, R23 ;  /* 0x00000012ff0a7219 */ /* 0x004fe20000011617 */
[----:B----4-:R-:W-:Y:S01]  /*6540*/  IMAD.MOV R26, RZ, RZ, -R26 ;  /* 0x000000ffff1a7224 */ /* 0x010fe200078e0a1a */
[----:B------:R-:W-:Y:S01]  /*6550*/  IADD3 R13, P0, RZ, -R87, RZ ;  /* 0x80000057ff0d7210 */ /* 0x000fe20007f1e0ff */
[----:B------:R-:W-:Y:S01]  /*6560*/  ULDC UR6, c[0x0][0x154] ;  /* 0x0000550000067ab9 */ /* 0x000fe20000000800 */
[----:B------:R-:W-:Y:S02]  /*6570*/  IMAD.MOV.U32 R23, RZ, RZ, 0x1 ;  /* 0x00000001ff177424 */ /* 0x000fe400078e00ff */
[----:B------:R-:W-:Y:S01]  /*6580*/  IMAD R31, R31, R26, R20 ;  /* 0x0000001a1f1f7224 */ /* 0x000fe200078e0214 */
[----:B------:R-:W2:Y:S01]  /*6590*/  LDC R22, c[0x0][0x618] ;  /* 0x00018600ff167b82 */ /* 0x000ea20000000800 */
[----:B------:R-:W-:-:S04]  /*65a0*/  IMAD.X R11, RZ, RZ, ~R10, P0 ;  /* 0x000000ffff0b7224 */ /* 0x000fc800000e0e0a */
[-C--:B0-----:R-:W-:Y:S02]  /*65b0*/  IMAD R12, R11, R28.reuse, RZ ;  /* 0x0000001c0b0c7224 */ /* 0x081fe400078e02ff */
[C---:B------:R-:W-:Y:S01]  /*65c0*/  IMAD.WIDE.U32 R10, R13.reuse, R28, R4 ;  /* 0x0000001c0d0a7225 */ /* 0x040fe200078e0004 */
[----:B------:R-:W0:Y:S03]  /*65d0*/  LDC R24, c[0x0][0x608] ;  /* 0x00018200ff187b82 */ /* 0x000e260000000800 */
[----:B------:R-:W-:Y:S01]  /*65e0*/  IMAD R13, R13, R29, R12 ;  /* 0x0000001d0d0d7224 */ /* 0x000fe200078e020c */
[----:B------:R-:W-:-:S03]  /*65f0*/  I2FP.F32.U32 R12, R30 ;  /* 0x0000001e000c7245 */ /* 0x000fc60000201000 */
[----:B------:R-:W-:Y:S01]  /*6600*/  IMAD.IADD R11, R11, 0x1, R13 ;  /* 0x000000010b0b7824 */ /* 0x000fe200078e020d */
[----:B------:R-:W3:Y:S01]  /*6610*/  LDC R32, c[0x0][0x658] ;  /* 0x00019600ff207b82 */ /* 0x000ee20000000800 */
[----:B-1----:R-:W-:Y:S01]  /*6620*/  ISETP.NE.U32.AND P0, PT, R34, RZ, PT ;  /* 0x000000ff2200720c */ /* 0x002fe20003f05070 */
[----:B------:R-:W-:Y:S01]  /*6630*/  FMUL R12, R12, UR6 ;  /* 0x000000060c0c7c20 */ /* 0x000fe20008400000 */
[----:B------:R-:W-:Y:S02]  /*6640*/  IMAD.MOV.U32 R13, RZ, RZ, -0x1 ;  /* 0xffffffffff0d7424 */ /* 0x000fe400078e00ff */
[----:B------:R-:W-:-:S03]  /*6650*/  ISETP.NE.AND.EX P0, PT, R35, RZ, PT, P0 ;  /* 0x000000ff2300720c */ /* 0x000fc60003f05300 */
[----:B------:R-:W1:Y:S01]  /*6660*/  LDC R27, c[0x0][0x148] ;  /* 0x00005200ff1b7b82 */ /* 0x000e620000000800 */
[-CC-:B--2---:R-:W-:Y:S02]  /*6670*/  SHF.R.U64 R20, R10, R22.reuse, R11.reuse ;  /* 0x000000160a147219 */ /* 0x184fe4000000120b */
[----:B------:R-:W-:-:S05]  /*6680*/  SHF.R.U32.HI R11, RZ, R22, R11 ;  /* 0x00000016ff0b7219 */ /* 0x000fca000001160b */
[----:B------:R-:W2:Y:S01]  /*6690*/  LDC R28, c[0x0][0x600] ;  /* 0x00018000ff1c7b82 */ /* 0x000ea20000000800 */
[-CC-:B0-----:R-:W-:Y:S02]  /*66a0*/  SHF.R.U64 R18, R20, R24.reuse, R11.reuse ;  /* 0x0000001814127219 */ /* 0x181fe4000000120b */
[----:B------:R-:W-:Y:S02]  /*66b0*/  SHF.R.U32.HI R11, RZ, R24, R11 ;  /* 0x00000018ff0b7219 */ /* 0x000fe4000001160b */
[----:B------:R0:W4:Y:S03]  /*66c0*/  F2I.U32.TRUNC.NTZ R24, R12 ;  /* 0x0000000c00187305 */ /* 0x000126000020f000 */
[----:B------:R-:W0:Y:S01]  /*66d0*/  LDC R33, c[0x0][0x648] ;  /* 0x00019200ff217b82 */ /* 0x000e220000000800 */
[-C--:B---3--:R-:W-:Y:S02]  /*66e0*/  SHF.R.U64 R26, R18, R32.reuse, R11 ;  /* 0x00000020121a7219 */ /* 0x088fe4000000120b */
[----:B------:R-:W-:-:S02]  /*66f0*/  SHF.L.U32 R13, R13, R32, RZ ;  /* 0x000000200d0d7219 */ /* 0x000fc400000006ff */
[-C--:B------:R-:W-:Y:S01]  /*6700*/  SHF.R.U32.HI R11, RZ, R32.reuse, R11 ;  /* 0x00000020ff0b7219 */ /* 0x080fe2000001160b */
[----:B------:R-:W-:Y:S01]  /*6710*/  IMAD.MOV.U32 R10, RZ, RZ, R26 ;  /* 0x000000ffff0a7224 */ /* 0x000fe200078e001a */
[----:B------:R-:W-:Y:S01]  /*6720*/  SHF.L.U32 R32, R23, R32, RZ ;  /* 0x0000002017207219 */ /* 0x000fe200000006ff */
[----:B------:R-:W3:Y:S01]  /*6730*/  LDC R36, c[0x0][0x638] ;  /* 0x00018e00ff247b82 */ /* 0x000ee20000000800 */
[----:B------:R-:W-:-:S07]  /*6740*/  LOP3.LUT R29, RZ, R13, RZ, 0x33, !PT ;  /* 0x0000000dff1d7212 */ /* 0x000fce00078e33ff */
[----:B------:R-:W0:Y:S01]  /*6750*/  LDC R37, c[0x0][0x610] ;  /* 0x00018400ff257b82 */ /* 0x000e220000000800 */
[----:B----4-:R-:W-:Y:S05]  /*6760*/  @!P0 BRA `(.L_x_50) ;  /* 0x0000000000288947 */ /* 0x010fea0003800000 */
[----:B------:R-:W4:Y:S02]  /*6770*/  LDC R23, c[0x0][0x64c] ;  /* 0x00019300ff177b82 */ /* 0x000f240000000800 */
[----:B----4-:R-:W-:-:S05]  /*6780*/  IADD3 R23, P0, R26, R23, RZ ;  /* 0x000000171a177210 */ /* 0x010fca0007f1e0ff */
[----:B------:R-:W-:-:S04]  /*6790*/  IMAD.X R25, RZ, RZ, R11, P0 ;  /* 0x000000ffff197224 */ /* 0x000fc800000e060b */
[----:B------:R-:W-:-:S04]  /*67a0*/  IMAD.WIDE.U32 R10, R25, R34, RZ ;  /* 0x00000022190a7225 */ /* 0x000fc800078e00ff */
[----:B0-----:R-:W-:-:S04]  /*67b0*/  IMAD.WIDE.U32 R12, P0, R23, R35, R10 ;  /* 0x00000023170c7225 */ /* 0x001fc8000780000a */
[----:B------:R-:W-:-:S04]  /*67c0*/  IMAD.WIDE.U32 R10, R23, R34, RZ ;  /* 0x00000022170a7225 */ /* 0x000fc800078e00ff */
[----:B------:R-:W-:Y:S01]  /*67d0*/  IMAD.X R23, RZ, RZ, RZ, P0 ;  /* 0x000000ffff177224 */ /* 0x000fe200000e06ff */
[----:B------:R-:W-:Y:S01]  /*67e0*/  IADD3 RZ, P0, R11, R12, RZ ;  /* 0x0000000c0bff7210 */ /* 0x000fe20007f1e0ff */
[----:B------:R-:W-:-:S04]  /*67f0*/  IMAD.MOV.U32 R22, RZ, RZ, R13 ;  /* 0x000000ffff167224 */ /* 0x000fc800078e000d */
[----:B------:R-:W-:-:S08]  /*6800*/  IMAD.WIDE.U32.X R10, R25, R35, R22, P0 ;  /* 0x00000023190a7225 */ /* 0x000fd000000e0416 */
.L_x_50:
[----:B------:R-:W-:Y:S01]  /*6810*/  ISETP.NE.AND P0, PT, R3, 0x1, PT ;  /* 0x000000010300780c */ /* 0x000fe20003f05270 */
[----:B------:R-:W-:Y:S01]  /*6820*/  IMAD.MOV R24, RZ, RZ, -R24 ;  /* 0x000000ffff187224 */ /* 0x000fe200078e0a18 */
[----:B0-----:R-:W-:Y:S01]  /*6830*/  SHF.R.U64 R10, R10, R33, R11 ;  /* 0x000000210a0a7219 */ /* 0x001fe2000000120b */
[----:B--2---:R-:W-:Y:S01]  /*6840*/  VIADD R23, R28, 0xffffffff ;  /* 0xffffffff1c177836 */ /* 0x004fe20000000000 */
[----:B------:R-:W-:Y:S01]  /*6850*/  LOP3.LUT R13, R18, R29, RZ, 0xc0, !PT ;  /* 0x0000001d120d7212 */ /* 0x000fe200078ec0ff */
[----:B------:R-:W-:Y:S02]  /*6860*/  IMAD.MOV.U32 R12, RZ, RZ, 0x1 ;  /* 0x00000001ff0c7424 */ /* 0x000fe400078e00ff */
[----:B------:R-:W-:-:S06]  /*6870*/  IMAD.MOV R11, RZ, RZ, -R10 ;  /* 0x000000ffff0b7224 */ /* 0x000fcc00078e0a0a */
[----:B-1----:R-:W-:Y:S02]  /*6880*/  @P0 IMAD R31, R27, R24, R30 ;  /* 0x000000181b1f0224 */ /* 0x002fe400078e021e */
[----:B------:R-:W-:Y:S01]  /*6890*/  IMAD R24, R32, R10, R13 ;  /* 0x0000000a20187224 */ /* 0x000fe200078e020d */
[----:B------:R-:W-:Y:S01]  /*68a0*/  LOP3.LUT R13, R20, R23, RZ, 0xc0, !PT ;  /* 0x00000017140d7212 */ /* 0x000fe200078ec0ff */
[----:B---3--:R-:W-:Y:S02]  /*68b0*/  IMAD R10, R11, R36, R26 ;  /* 0x000000240b0a7224 */ /* 0x008fe400078e021a */
[----:B------:R-:W-:Y:S02]  /*68c0*/  IMAD R24, R24, R37, R31 ;  /* 0x0000002518187224 */ /* 0x000fe400078e021f */
[----:B------:R-:W-:Y:S01]  /*68d0*/  IMAD R11, R10, R28, R13 ;  /* 0x0000001c0a0b7224 */ /* 0x000fe200078e020d */
[----:B------:R-:W-:-:S04]  /*68e0*/  PRMT R10, R12, 0x7610, R10 ;  /* 0x000076100c0a7816 */ /* 0x000fc8000000000a */
[----:B------:R-:W-:Y:S02]  /*68f0*/  SEL R86, R11, R24, !P0 ;  /* 0x000000180b567207 */ /* 0x000fe40004000000 */
[----:B------:R-:W-:-:S07]  /*6900*/  SEL R24, R24, R11, !P0 ;  /* 0x0000000b18187207 */ /* 0x000fce0004000000 */
.L_x_48:
[----:B------:R-:W-:Y:S01]  /*6910*/  LOP3.LUT P0, RZ, R10, 0xff, RZ, 0xc0, !PT ;  /* 0x000000ff0aff7812 */ /* 0x000fe2000780c0ff */
[----:B------:R-:W-:Y:S01]  /*6920*/  UIMAD.WIDE.U32 UR6, UR5, -0x55555555, URZ ;  /* 0xaaaaaaab050678a5 */ /* 0x000fe2000f8e003f */
[----:B------:R-:W-:-:S03]  /*6930*/  IMAD.MOV.U32 R84, RZ, RZ, R24 ;  /* 0x000000ffff547224 */ /* 0x000fc600078e0018 */
[----:B------:R-:W-:-:S04]  /*6940*/  USHF.R.U32.HI UR6, URZ, 0x2, UR7 ;  /* 0x000000023f067899 */ /* 0x000fc80008011607 */
[----:B------:R-:W-:-:S04]  /*6950*/  UIMAD UR5, UR6, -0x6, UR5 ;  /* 0xfffffffa060578a4 */ /* 0x000fc8000f8e0205 */
[----:B------:R-:W-:Y:S08]  /*6960*/  @P0 BRA `(.L_x_51) ;  /* 0xffffffa8004c0947 */ /* 0x000ff0000383ffff */
[----:B------:R-:W-:Y:S05]  /*6970*/  EXIT ;  /* 0x000000000000794d */ /* 0x000fea0003800000 */
.L_x_7:
[----:B0-----:R-:W-:Y:S01]  /*6980*/  ULDC.64 UR4, c[0x0][0x650] ;  /* 0x0001940000047ab9 */ /* 0x001fe20000000a00 */
        /* <DEDUP_REMOVED lines=25> */
.L_x_53:
[----:B------:R-:W0:Y:S01]  /*6b20*/  LDC.64 R26, c[0x0][0x640] ;  /* 0x00019000ff1a7b82 */ /* 0x000e220000000a00 */
[-CC-:B------:R-:W-:Y:S01]  /*6b30*/  SHF.R.U64 R18, R16, R12.reuse, R17.reuse ;  /* 0x0000000c10127219 */ /* 0x180fe20000001211 */
[----:B------:R-:W-:Y:S01]  /*6b40*/  IMAD.MOV.U32 R30, RZ, RZ, 0x1 ;  /* 0x00000001ff1e7424 */ /* 0x000fe200078e00ff */
[----:B------:R-:W-:Y:S02]  /*6b50*/  SHF.R.U32.HI R6, RZ, R12, R17 ;  /* 0x0000000cff067219 */ /* 0x000fe40000011611 */
[----:B------:R-:W-:-:S03]  /*6b60*/  IADD3 R15, P0, RZ, -R18, RZ ;  /* 0x80000012ff0f7210 */ /* 0x000fc60007f1e0ff */
[----:B------:R-:W1:Y:S02]  /*6b70*/  LDC R14, c[0x0][0x618] ;  /* 0x00018600ff0e7b82 */ /* 0x000e640000000800 */
[----:B------:R-:W-:-:S04]  /*6b80*/  IMAD.X R7, RZ, RZ, ~R6, P0 ;  /* 0x000000ffff077224 */ /* 0x000fc800000e0e06 */
[-C--:B------:R-:W-:Y:S02]  /*6b90*/  IMAD R12, R7, R22.reuse, RZ ;  /* 0x00000016070c7224 */ /* 0x080fe400078e02ff */
[----:B------:R-:W2:Y:S01]  /*6ba0*/  LDC R16, c[0x0][0x608] ;  /* 0x00018200ff107b82 */ /* 0x000ea20000000800 */
[----:B------:R-:W-:-:S04]  /*6bb0*/  IMAD.WIDE.U32 R6, R15, R22, R4 ;  /* 0x000000160f067225 */ /* 0x000fc800078e0004 */
[----:B------:R-:W-:-:S03]  /*6bc0*/  IMAD R15, R15, R23, R12 ;  /* 0x000000170f0f7224 */ /* 0x000fc600078e020c */
[----:B------:R-:W3:Y:S01]  /*6bd0*/  LDC R25, c[0x0][0x658] ;  /* 0x00019600ff197b82 */ /* 0x000ee20000000800 */
[----:B------:R-:W-:Y:S01]  /*6be0*/  IMAD.IADD R7, R7, 0x1, R15 ;  /* 0x0000000107077824 */ /* 0x000fe200078e020f */
[----:B0-----:R-:W-:-:S04]  /*6bf0*/  ISETP.NE.U32.AND P0, PT, R26, RZ, PT ;  /* 0x000000ff1a00720c */ /* 0x001fc80003f05070 */
[----:B------:R-:W-:Y:S02]  /*6c00*/  ISETP.NE.AND.EX P0, PT, R27, RZ, PT, P0 ;  /* 0x000000ff1b00720c */ /* 0x000fe40003f05300 */
[----:B------:R-:W0:Y:S01]  /*6c10*/  LDC R23, c[0x0][0x600] ;  /* 0x00018000ff177b82 */ /* 0x000e220000000800 */
[-CC-:B-1----:R-:W-:Y:S02]  /*6c20*/  SHF.R.U64 R12, R6, R14.reuse, R7.reuse ;  /* 0x0000000e060c7219 */ /* 0x182fe40000001207 */
[----:B------:R-:W-:Y:S01]  /*6c30*/  SHF.R.U32.HI R7, RZ, R14, R7 ;  /* 0x0000000eff077219 */ /* 0x000fe20000011607 */
[----:B------:R-:W-:-:S04]  /*6c40*/  IMAD.MOV.U32 R14, RZ, RZ, -0x1 ;  /* 0xffffffffff0e7424 */ /* 0x000fc800078e00ff */
        /* <DEDUP_REMOVED lines=21> */
.L_x_54:
[----:B------:R-:W-:Y:S01]  /*6da0*/  ISETP.NE.AND P0, PT, R3, 0x1, PT ;  /* 0x000000010300780c */ /* 0x000fe20003f05270 */
[----:B0-----:R-:W-:Y:S01]  /*6db0*/  VIADD R15, R23, 0xffffffff ;  /* 0xffffffff170f7836 */ /* 0x001fe20000000000 */
[----:B-1----:R-:W-:Y:S01]  /*6dc0*/  SHF.R.U64 R7, R6, R24, R7 ;  /* 0x0000001806077219 */ /* 0x002fe20000001207 */
[----:B------:R-:W-:Y:S01]  /*6dd0*/  IMAD.MOV.U32 R17, RZ, RZ, R18 ;  /* 0x000000ffff117224 */ /* 0x000fe200078e0012 */
[----:B------:R-:W-:Y:S02]  /*6de0*/  SHF.L.U32 R30, R30, R25, RZ ;  /* 0x000000191e1e7219 */ /* 0x000fe400000006ff */
[----:B------:R-:W-:Y:S01]  /*6df0*/  LOP3.LUT R6, R21, R32, RZ, 0xc0, !PT ;  /* 0x0000002015067212 */ /* 0x000fe200078ec0ff */
[----:B------:R-:W-:Y:S01]  /*6e00*/  IMAD.MOV R11, RZ, RZ, -R7 ;  /* 0x000000ffff0b7224 */ /* 0x000fe200078e0a07 */
[----:B------:R-:W-:-:S03]  /*6e10*/  LOP3.LUT R12, R12, R15, RZ, 0xc0, !PT ;  /* 0x0000000f0c0c7212 */ /* 0x000fc600078ec0ff */
[----:B------:R-:W-:Y:S02]  /*6e20*/  IMAD R6, R30, R7, R6 ;  /* 0x000000071e067224 */ /* 0x000fe400078e0206 */
[----:B------:R-:W-:Y:S02]  /*6e30*/  @P0 IMAD R9, R13, R20, R10 ;  /* 0x000000140d090224 */ /* 0x000fe400078e020a */
[----:B--2---:R-:W-:Y:S02]  /*6e40*/  IMAD R7, R11, R28, R22 ;  /* 0x0000001c0b077224 */ /* 0x004fe400078e0216 */
[----:B---3--:R-:W-:Y:S02]  /*6e50*/  IMAD R6, R6, R29, R9 ;  /* 0x0000001d06067224 */ /* 0x008fe400078e0209 */
[----:B------:R-:W-:Y:S02]  /*6e60*/  IMAD R9, R7, R23, R12 ;  /* 0x0000001707097224 */ /* 0x000fe400078e020c */
[----:B------:R-:W-:-:S03]  /*6e70*/  IMAD.MOV.U32 R10, RZ, RZ, 0x1 ;  /* 0x00000001ff0a7424 */ /* 0x000fc600078e00ff */
[----:B------:R-:W-:Y:S02]  /*6e80*/  SEL R7, R9, R6, !P0 ;  /* 0x0000000609077207 */ /* 0x000fe40004000000 */
[----:B------:R-:W-:Y:S02]  /*6e90*/  PRMT R12, R10, 0x7610, R12 ;  /* 0x000076100a0c7816 */ /* 0x000fe4000000000c */
[----:B------:R-:W-:-:S07]  /*6ea0*/  SEL R6, R6, R9, !P0 ;  /* 0x0000000906067207 */ /* 0x000fce0004000000 */
.L_x_52:
[----:B------:R-:W-:-:S08]  /*6eb0*/  NOP ;  /* 0x0000000000007918 */ /* 0x000fd00000000000 */
[----:B------:R-:W0:-:S00]  /*6ec0*/  USETMAXREG.DEALLOC.CTAPOOL 0x28 ;  /* 0x00000028000079c8 */ /* 0x000e0000080e0500 */
[----:B0-----:R-:W-:-:S13]  /*6ed0*/  ISETP.NE.AND P0, PT, R8, RZ, PT ;  /* 0x000000ff0800720c */ /* 0x001fda0003f05270 */
[----:B------:R-:W-:Y:S05]  /*6ee0*/  @P0 EXIT ;  /* 0x000000000000094d */ /* 0x000fea0003800000 */
[----:B------:R-:W-:Y:S01]  /*6ef0*/  LOP3.LUT P0, RZ, R12, 0xff, RZ, 0xc0, !PT ;  /* 0x000000ff0cff7812 */ /* 0x000fe2000780c0ff */
[----:B------:R-:W-:Y:S02]  /*6f00*/  IMAD.MOV.U32 R10, RZ, RZ, 0x1 ;  /* 0x00000001ff0a7424 */ /* 0x000fe400078e00ff */
[----:B------:R-:W-:-:S10]  /*6f10*/  IMAD.MOV.U32 R18, RZ, RZ, RZ ;  /* 0x000000ffff127224 */ /* 0x000fd400078e00ff */
[----:B------:R-:W-:Y:S05]  /*6f20*/  @!P0 BRA `(.L_x_55) ;  /* 0x0000000c00408947 */ /* 0x000fea0003800000 */
[----:B------:R-:W0:Y:S01]  /*6f30*/  LDC R8, c[0x0][0x28c] ;  /* 0x0000a300ff087b82 */ /* 0x000e220000000800 */
[----:B------:R-:W1:Y:S01]  /*6f40*/  S2R R13, SR_CgaCtaId ;  /* 0x00000000000d7919 */ /* 0x000e620000008800 */
[----:B------:R-:W-:Y:S01]  /*6f50*/  ULDC UR5, c[0x0][0x658] ;  /* 0x0001960000057ab9 */ /* 0x000fe20000000800 */
[----:B------:R-:W-:Y:S01]  /*6f60*/  UMOV UR7, 0xffffffff ;  /* 0xffffffff00077882 */ /* 0x000fe20000000000 */
[----:B------:R-:W-:Y:S01]  /*6f70*/  ULDC UR6, c[0x0][0xc] ;  /* 0x0000030000067ab9 */ /* 0x000fe20000000800 */
[----:B------:R-:W-:Y:S01]  /*6f80*/  USHF.L.U32 UR8, UR7, UR5, URZ ;  /* 0x0000000507087299 */ /* 0x000fe2000800063f */
[----:B------:R-:W-:Y:S01]  /*6f90*/  BSSY B0, `(.L_x_55) ;  /* 0x00000c9000007945 */ /* 0x000fe20003800000 */
[----:B------:R-:W-:Y:S01]  /*6fa0*/  UMOV UR9, 0x1 ;  /* 0x0000000100097882 */ /* 0x000fe20000000000 */
[----:B------:R-:W-:Y:S01]  /*6fb0*/  ULDC UR7, c[0x0][0x10] ;  /* 0x0000040000077ab9 */ /* 0x000fe20000000800 */
[----:B------:R-:W-:Y:S01]  /*6fc0*/  USHF.L.U32 UR18, UR9, UR5, URZ ;  /* 0x0000000509127299 */ /* 0x000fe2000800063f */
[----:B------:R-:W-:Y:S01]  /*6fd0*/  IMAD.MOV.U32 R16, RZ, RZ, 0x1 ;  /* 0x00000001ff107424 */ /* 0x000fe200078e00ff */
[----:B------:R-:W-:Y:S01]  /*6fe0*/  UIMAD.WIDE.U32 UR6, UR6, UR7, URZ ;  /* 0x00000007060672a5 */ /* 0x000fe2000f8e003f */
[----:B------:R-:W-:Y:S01]  /*6ff0*/  LOP3.LUT R15, R2, 0x2, RZ, 0xfc, !PT ;  /* 0x00000002020f7812 */ /* 0x000fe200078efcff */
[----:B------:R-:W-:Y:S01]  /*7000*/  ULDC UR5, c[0x0][0x14] ;  /* 0x0000050000057ab9 */ /* 0x000fe20000000800 */
[----:B------:R-:W-:Y:S01]  /*7010*/  IMAD.MOV.U32 R10, RZ, RZ, 0x1 ;  /* 0x00000001ff0a7424 */ /* 0x000fe200078e00ff */
[----:B------:R-:W-:Y:S01]  /*7020*/  UIMAD.WIDE.U32 UR20, UR6, UR5, URZ ;  /* 0x00000005061472a5 */ /* 0x000fe2000f8e003f */
[----:B------:R-:W-:Y:S01]  /*7030*/  IMAD.MOV.U32 R18, RZ, RZ, RZ ;  /* 0x000000ffff127224 */ /* 0x000fe200078e00ff */
[----:B------:R-:W-:Y:S01]  /*7040*/  UIMAD UR13, UR7, UR5, URZ ;  /* 0x00000005070d72a4 */ /* 0x000fe2000f8e023f */
[----:B------:R-:W-:Y:S01]  /*7050*/  ULDC UR4, c[0x0][0x600] ;  /* 0x0001800000047ab9 */ /* 0x000fe20000000800 */
[----:B------:R-:W-:-:S02]  /*7060*/  ULOP3.LUT UR17, URZ, UR8, URZ, 0x33, !UPT ;  /* 0x000000083f117292 */ /* 0x000fc4000f8e333f */
[----:B------:R-:W-:Y:S01]  /*7070*/  UIADD3 UR4, UR4, -0x1, URZ ;  /* 0xffffffff04047890 */ /* 0x000fe2000fffe03f */
[----:B0-----:R-:W-:Y:S01]  /*7080*/  VIADD R8, R8, 0x3f ;  /* 0x0000003f08087836 */ /* 0x001fe20000000000 */
[----:B------:R-:W-:Y:S01]  /*7090*/  UIADD3 UR13, UR21, UR13, URZ ;  /* 0x0000000d150d7290 */ /* 0x000fe2000fffe03f */
[----:B------:R-:W-:-:S03]  /*70a0*/  ULDC.64 UR22, c[0x0][0x198] ;  /* 0x0000660000167ab9 */ /* 0x000fc60000000a00 */
[----:B------:R-:W-:-:S04]  /*70b0*/  SHF.R.S32.HI R9, RZ, 0x1f, R8 ;  /* 0x0000001fff097819 */ /* 0x000fc80000011408 */
[----:B------:R-:W-:Y:S01]  /*70c0*/  LEA.HI R9, R9, R8, RZ, 0x6 ;  /* 0x0000000809097211 */ /* 0x000fe200078f30ff */
[C---:B-1----:R-:W-:Y:S02]  /*70d0*/  IMAD.SHL.U32 R12, R13.reuse, 0x8, RZ ;  /* 0x000000080d0c7824 */ /* 0x042fe400078e00ff */
[----:B------:R-:W-:Y:S01]  /*70e0*/  IMAD.SHL.U32 R13, R13, 0x200, RZ ;  /* 0x000002000d0d7824 */ /* 0x000fe200078e00ff */
[----:B------:R-:W-:Y:S02]  /*70f0*/  SHF.R.S32.HI R11, RZ, 0x6, R9 ;  /* 0x00000006ff0b7819 */ /* 0x000fe40000011409 */
[----:B------:R-:W-:Y:S02]  /*7100*/  LOP3.LUT R12, R12, 0x8, RZ, 0xc0, !PT ;  /* 0x000000080c0c7812 */ /* 0x000fe400078ec0ff */
[----:B------:R-:W-:Y:S01]  /*7110*/  LOP3.LUT R13, R13, 0x200, RZ, 0xc0, !PT ;  /* 0x000002000d0d7812 */ /* 0x000fe200078ec0ff */
[----:B------:R-:W-:-:S07]  /*7120*/  VIADD R14, R11, 0x1 ;  /* 0x000000010b0e7836 */ /* 0x000fce0000000000 */
.L_x_66:
[----:B------:R-:W-:-:S03]  /*7130*/  UMOV UR5, 0xffffffff ;  /* 0xffffffff00057882 */ /* 0x000fc60000000000 */
[----:B------:R-:W-:Y:S05]  /*7140*/  BRA.DIV UR5, `(.L_x_56) ;  /* 0x0000000e05f07947 */ /* 0x000fea000b800000 */
[----:B------:R-:W-:-:S13]  /*7150*/  ELECT P0, URZ, PT ;  /* 0x00000000003f782f */ /* 0x000fda0003800000 */
.L_x_79:
[----:B------:R-:W0:Y:S01]  /*7160*/  LDC R8, c[0x0][0x28c] ;  /* 0x0000a300ff087b82 */ /* 0x000e220000000800 */
[----:B------:R-:W-:Y:S01]  /*7170*/  BSSY B1, `(.L_x_57) ;  /* 0x0000038000017945 */ /* 0x000fe20003800000 */
[----:B0-----:R-:W-:-:S13]  /*7180*/  ISETP.LT.OR P0, PT, R8, 0x1, !P0 ;  /* 0x000000010800780c */ /* 0x001fda0004701670 */
[----:B------:R-:W-:Y:S05]  /*7190*/  @P0 BRA `(.L_x_58) ;  /* 0x0000000000d40947 */ /* 0x000fea0003800000 */
[----:B------:R-:W-:Y:S02]  /*71a0*/  IMAD R21, R7, 0x10, R12 ;  /* 0x0000001007157824 */ /* 0x000fe400078e020c */
[----:B------:R-:W-:Y:S02]  /*71b0*/  IMAD.SHL.U32 R22, R6, 0x200, RZ ;  /* 0x0000020006167824 */ /* 0x000fe400078e00ff */
[----:B------:R-:W-:Y:S02]  /*71c0*/  IMAD.MOV.U32 R24, RZ, RZ, RZ ;  /* 0x000000ffff187224 */ /* 0x000fe400078e00ff */
[----:B------:R-:W-:Y:S02]  /*71d0*/  IMAD.MOV.U32 R6, RZ, RZ, R14 ;  /* 0x000000ffff067224 */ /* 0x000fe400078e000e */
[----:B------:R-:W-:Y:S02]  /*71e0*/  IMAD.MOV.U32 R7, RZ, RZ, R10 ;  /* 0x000000ffff077224 */ /* 0x000fe400078e000a */
[----:B------:R-:W-:-:S07]  /*71f0*/  IMAD.MOV.U32 R8, RZ, RZ, R18 ;  /* 0x000000ffff087224 */ /* 0x000fce00078e0012 */
.L_x_61:
[----:B------:R-:W0:Y:S01]  /*7200*/  S2R R20, SR_CgaCtaId ;  /* 0x0000000000147919 */ /* 0x000e220000008800 */
[----:B------:R-:W-:Y:S02]  /*7210*/  MOV R9, 0x400 ;  /* 0x0000040000097802 */ /* 0x000fe40000000f00 */
[----:B------:R-:W-:-:S13]  /*7220*/  LOP3.LUT P1, RZ, R0, 0x7f, RZ, 0xc0, !PT ;  /* 0x0000007f00ff7812 */ /* 0x000fda000782c0ff */
[----:B------:R-:W1:Y:S01]  /*7230*/  @!P1 LDC R19, c[0x0][0x500] ;  /* 0x00014000ff139b82 */ /* 0x000e620000000800 */
[----:B0-----:R-:W-:Y:S02]  /*7240*/  LEA R23, R20, R9, 0x18 ;  /* 0x0000000914177211 */ /* 0x001fe400078ec0ff */
[----:B------:R-:W-:-:S03]  /*7250*/  SHF.L.U32 R9, R7, 0x1f, RZ ;  /* 0x0000001f07097819 */ /* 0x000fc600000006ff */
[----:B------:R-:W-:-:S04]  /*7260*/  IMAD R20, R8, 0x8, R23 ;  /* 0x0000000808147824 */ /* 0x000fc800078e0217 */
[----:B------:R-:W0:Y:S02]  /*7270*/  SYNCS.PHASECHK.TRANS64.TRYWAIT P0, [R20+URZ+0x30], R9 ;  /* 0x00003009140075a7 */ /* 0x000e24000800017f */
[----:B01----:R-:W-:Y:S05]  /*7280*/  @!P0 BRA `(.L_x_59) ;  /* 0x0000000c00c08947 */ /* 0x003fea0003800000 */
.L_x_80:
[----:B0-----:R-:W-:Y:S01]  /*7290*/  PRMT R9, R15, 0x9910, RZ ;  /* 0x000099100f097816 */ /* 0x001fe200000000ff */
[----:B------:R0:W-:Y:S03]  /*72a0*/  @!P1 SYNCS.ARRIVE.TRANS64 RZ, [R20+URZ], R19 ;  /* 0x0000001314ff99a7 */ /* 0x0001e6000800003f */
[----:B------:R-:W-:-:S13]  /*72b0*/  ISETP.NE.AND P0, PT, R9, 0x2, PT ;  /* 0x000000020900780c */ /* 0x000fda0003f05270 */
[----:B0-----:R-:W-:Y:S05]  /*72c0*/  @P0 BRA `(.L_x_60) ;  /* 0x0000000000040947 */ /* 0x001fea0003800000 */
[----:B------:R-:W-:Y:S01]  /*72d0*/  BPT.TRAP 0x1 ;  /* 0x000000040000795c */ /* 0x000fe20000300000 */
.L_x_60:
[----:B------:R-:W-:Y:S01]  /*72e0*/  R2UR UR16, R23 ;  /* 0x00000000171072ca */ /* 0x000fe200000e0000 */
[----:B------:R-:W-:Y:S01]  /*72f0*/  IMAD R23, R8, 0x8000, R23 ;  /* 0x0000800008177824 */ /* 0x000fe200078e0217 */
[----:B------:R-:W-:Y:S01]  /*7300*/  R2UR UR9, R20 ;  /* 0x00000000140972ca */ /* 0x000fe200000e0000 */
[----:B------:R-:W-:Y:S01]  /*7310*/  IMAD R9, R8, 0x400, R13 ;  /* 0x0000040008097824 */ /* 0x000fe200078e020d */
[----:B------:R-:W-:Y:S01]  /*7320*/  UIADD3 UR6, UP0, UR22, 0xf0, URZ ;  /* 0x000000f016067890 */ /* 0x000fe2000ff1e03f */
[----:B------:R-:W-:Y:S01]  /*7330*/  VIADD R6, R6, 0xffffffff ;  /* 0xffffffff06067836 */ /* 0x000fe20000000000 */
[----:B------:R-:W-:Y:S01]  /*7340*/  R2UR UR5, R23 ;  /* 0x00000000170572ca */ /* 0x000fe200000e0000 */
[----:B------:R-:W-:Y:S01]  /*7350*/  UIADD3 UR24, UP1, UR22, 0x1f0, URZ ;  /* 0x000001f016187890 */ /* 0x000fe2000ff3e03f */
[----:B------:R-:W-:Y:S01]  /*7360*/  R2UR UR8, R9 ;  /* 0x00000000090872ca */ /* 0x000fe200000e0000 */
[----:B------:R-:W-:Y:S01]  /*7370*/  UIADD3.X UR7, URZ, UR23, URZ, UP0, !UPT ;  /* 0x000000173f077290 */ /* 0x000fe200087fe43f */
[----:B------:R-:W-:Y:S01]  /*7380*/  R2UR UR11, R22 ;  /* 0x00000000160b72ca */ /* 0x000fe200000e0000 */
[----:B------:R-:W-:Y:S01]  /*7390*/  VIADD R8, R8, 0x1 ;  /* 0x0000000108087836 */ /* 0x000fe20000000000 */
[----:B------:R-:W-:Y:S01]  /*73a0*/  R2UR UR10, R24 ;  /* 0x00000000180a72ca */ /* 0x000fe200000e0000 */
[----:B------:R-:W-:Y:S01]  /*73b0*/  UIADD3.X UR25, URZ, UR23, URZ, UP1, !UPT ;  /* 0x000000173f197290 */ /* 0x000fe20008ffe43f */
[----:B------:R-:W-:Y:S01]  /*73c0*/  R2UR UR12, R17 ;  /* 0x00000000110c72ca */ /* 0x000fe200000e0000 */
[----:B------:R-:W-:Y:S01]  /*73d0*/  UMOV UR14, 0x0 ;  /* 0x00000000000e7882 */ /* 0x000fe20000000000 */
[----:B------:R-:W-:Y:S01]  /*73e0*/  R2UR UR19, R21 ;  /* 0x00000000151372ca */ /* 0x000fe200000e0000 */
[----:B------:R-:W-:Y:S01]  /*73f0*/  UMOV UR15, 0x10000000 ;  /* 0x10000000000f7882 */ /* 0x000fe20000000000 */
[----:B------:R-:W-:Y:S01]  /*7400*/  ISETP.GT.AND P1, PT, R6, 0x1, PT ;  /* 0x000000010600780c */ /* 0x000fe20003f24270 */
[----:B------:R-:W-:Y:S01]  /*7410*/  UIADD3 UR5, UR5, 0x180, URZ ;  /* 0x0000018005057890 */ /* 0x000fe2000fffe03f */
[----:B------:R-:W-:Y:S01]  /*7420*/  ISETP.NE.AND P0, PT, R8, 0x6, PT ;  /* 0x000000060800780c */ /* 0x000fe20003f05270 */
[----:B------:R-:W-:Y:S01]  /*7430*/  UIADD3 UR16, UR16, 0x30180, UR8 ;  /* 0x0003018010107890 */ /* 0x000fe2000fffe008 */
[----:B------:R-:W-:Y:S01]  /*7440*/  VIADD R24, R24, 0x40 ;  /* 0x0000004018187836 */ /* 0x000fe20000000000 */
[----:B------:R-:W-:Y:S01]  /*7450*/  UMOV UR26, 0x30000 ;  /* 0x00030000001a7882 */ /* 0x000fe20000000000 */
[----:B------:R-:W-:-:S02]  /*7460*/  SEL R20, RZ, 0x1, P0 ;  /* 0x00000001ff147807 */ /* 0x000fc40000000000 */
[----:B------:R-:W-:Y:S01]  /*7470*/  UMOV UR8, UR5 ;  /* 0x0000000500087c82 */ /* 0x000fe20008000000 */
[----:B------:R-:W-:Y:S01]  /*7480*/  SEL R8, R8, RZ, P0 ;  /* 0x000000ff08087207 */ /* 0x000fe20000000000 */
[----:B------:R0:W-:Y:S01]  /*7490*/  UTMALDG.3D [UR8], [UR6], desc[UR14] ;  /* 0x00000e08060075b4 */ /* 0x0001e20008011000 */
[----:B------:R-:W-:Y:S01]  /*74a0*/  LOP3.LUT R7, R7, R20, RZ, 0x3c, !PT ;  /* 0x0000001407077212 */ /* 0x000fe200078e3cff */
[----:B0-----:R-:W-:Y:S01]  /*74b0*/  UMOV UR11, UR19 ;  /* 0x00000013000b7c82 */ /* 0x001fe20008000000 */
[----:B------:R-:W-:Y:S02]  /*74c0*/  UMOV UR8, UR16 ;  /* 0x0000001000087c82 */ /* 0x000fe40008000000 */
[----:B------:R0:W-:Y:S02]  /*74d0*/  UTMALDG.3D.MULTICAST [UR8], [UR24], UR26, desc[UR14] ;  /* 0x00000e08180073b4 */ /* 0x0001e4000801181a */
[----:B0-----:R-:W-:Y:S05]  /*74e0*/  @P1 BRA `(.L_x_61) ;  /* 0xfffffffc00441947 */ /* 0x001fea000383ffff */
.L_x_58:
[----:B------:R-:W-:Y:S05]  /*74f0*/  BSYNC B1 ;  /* 0x0000000000017941 */ /* 0x000fea0003800000 */
.L_x_57:
[----:B------:R-:W-:Y:S01]  /*7500*/  LOP3.LUT P1, RZ, R16, 0xff, RZ, 0xc0, !PT ;  /* 0x000000ff10ff7812 */ /* 0x000fe2000782c0ff */
[C---:B------:R-:W-:Y:S01]  /*7510*/  IMAD.IADD R18, R11.reuse, 0x1, R18 ;  /* 0x000000010b127824 */ /* 0x040fe200078e0212 */
[----:B------:R-:W-:Y:S01]  /*7520*/  ULDC.64 UR6, c[0x0][0x650] ;  /* 0x0001940000067ab9 */ /* 0x000fe20000000a00 */
[C---:B------:R-:W-:Y:S01]  /*7530*/  ISETP.GE.U32.AND P2, PT, R11.reuse, 0x6, PT ;  /* 0x000000060b00780c */ /* 0x040fe20003f46070 */
[----:B------:R-:W-:Y:S01]  /*7540*/  BSSY B1, `(.L_x_62) ;  /* 0x000006b000017945 */ /* 0x000fe20003800000 */
[----:B------:R-:W-:Y:S01]  /*7550*/  IMAD.MOV.U32 R17, RZ, RZ, -0x1 ;  /* 0xffffffffff117424 */ /* 0x000fe200078e00ff */
[----:B------:R-:W-:Y:S02]  /*7560*/  ISETP.GT.U32.AND P0, PT, R18, 0x5, PT ;  /* 0x000000051200780c */ /* 0x000fe40003f04070 */
[----:B------:R-:W-:Y:S02]  /*7570*/  PRMT R16, RZ, 0x7610, R16 ;  /* 0x00007610ff107816 */ /* 0x000fe40000000010 */
[----:B------:R-:W-:-:S03]  /*7580*/  ISETP.LT.U32.AND P0, PT, R11, 0x6, P0 ;  /* 0x000000060b00780c */ /* 0x000fc60000701070 */
[----:B------:R-:W0:Y:S01]  /*7590*/  @P1 S2R R7, SR_CgaCtaId ;  /* 0x0000000000071919 */ /* 0x000e220000008800 */
[----:B------:R-:W-:-:S04]  /*75a0*/  @P1 MOV R6, 0x400 ;  /* 0x0000040000061802 */ /* 0x000fc80000000f00 */
[----:B0-----:R-:W-:Y:S01]  /*75b0*/  @P1 LEA R8, R7, R6, 0x18 ;  /* 0x0000000607081211 */ /* 0x001fe200078ec0ff */
[----:B------:R-:W-:-:S03]  /*75c0*/  IMAD.WIDE.U32 R6, R18, -0x55555555, RZ ;  /* 0xaaaaaaab12067825 */ /* 0x000fc600078e00ff */
[----:B------:R0:W-:Y:S01]  /*75d0*/  @P1 SYNCS.ARRIVE.TRANS64.A1T0 RZ, [R8+URZ+0x78], RZ ;  /* 0x000078ff08ff19a7 */ /* 0x0001e2000810003f */
[----:B------:R-:W-:Y:S01]  /*75e0*/  IADD3 R4, P1, R4, UR20, RZ ;  /* 0x0000001404047c10 */ /* 0x000fe2000ff3e0ff */
[----:B------:R-:W-:Y:S01]  /*75f0*/  IMAD.MOV.U32 R6, RZ, RZ, -0x1 ;  /* 0xffffffffff067424 */ /* 0x000fe200078e00ff */
[----:B------:R-:W-:Y:S02]  /*7600*/  SHF.R.U32.HI R9, RZ, 0x2, R7 ;  /* 0x00000002ff097819 */ /* 0x000fe40000011607 */
[----:B------:R-:W-:Y:S02]  /*7610*/  SEL R7, RZ, 0x1, !P0 ;  /* 0x00000001ff077807 */ /* 0x000fe40004000000 */
[----:B------:R-:W-:Y:S01]  /*7620*/  IADD3.X R5, R5, UR13, RZ, P1, !PT ;  /* 0x0000000d05057c10 */ /* 0x000fe20008ffe4ff */
[----:B------:R-:W-:Y:S01]  /*7630*/  IMAD R18, R9, -0x6, R18 ;  /* 0xfffffffa09127824 */ /* 0x000fe200078e0212 */
[----:B------:R-:W-:Y:S02]  /*7640*/  ISETP.GE.U32.AND P0, PT, R4, UR6, PT ;  /* 0x0000000604007c0c */ /* 0x000fe4000bf06070 */
[----:B------:R-:W-:Y:S01]  /*7650*/  LOP3.LUT R10, R10, R7, RZ, 0x3c, !PT ;  /* 0x000000070a0a7212 */ /* 0x000fe200078e3cff */
[----:B------:R-:W-:Y:S01]  /*7660*/  IMAD.MOV.U32 R7, RZ, RZ, -0x1 ;  /* 0xffffffffff077424 */ /* 0x000fe200078e00ff */
[----:B------:R-:W-:-:S02]  /*7670*/  ISETP.GE.U32.AND.EX P0, PT, R5, UR7, PT, P0 ;  /* 0x0000000705007c0c */ /* 0x000fc4000bf06100 */
[----:B------:R-:W-:Y:S02]  /*7680*/  @P2 LOP3.LUT R10, R10, 0x1, R9, 0x78, !PT ;  /* 0x000000010a0a2812 */ /* 0x000fe400078e7809 */
[----:B0-----:R-:W-:-:S09]  /*7690*/  PRMT R8, RZ, 0x7610, R8 ;  /* 0x00007610ff087816 */ /* 0x001fd20000000008 */
[----:B------:R-:W-:Y:S05]  /*76a0*/  @P0 BRA `(.L_x_63) ;  /* 0x0000000400500947 */ /* 0x000fea0003800000 */
[----:B------:R-:W0:Y:S01]  /*76b0*/  S2R R19, SR_CTAID.X ;  /* 0x0000000000137919 */ /* 0x000e220000002500 */
[----:B------:R-:W-:Y:S01]  /*76c0*/  ULDC.64 UR6, c[0x0][0x628] ;  /* 0x00018a0000067ab9 */ /* 0x000fe20000000a00 */
[----:B------:R-:W-:Y:S01]  /*76d0*/  ULDC UR8, c[0x0][0x630] ;  /* 0x00018c0000087ab9 */ /* 0x000fe20000000800 */
[----:B------:R-:W-:Y:S01]  /*76e0*/  ISETP.NE.U32.AND P0, PT, RZ, UR6, PT ;  /* 0x00000006ff007c0c */ /* 0x000fe2000bf05070 */
[----:B------:R-:W1:Y:S01]  /*76f0*/  S2R R20, SR_CTAID.Y ;  /* 0x0000000000147919 */ /* 0x000e620000002600 */
[----:B------:R-:W-:Y:S01]  /*7700*/  ULDC UR9, c[0x0][0x150] ;  /* 0x0000540000097ab9 */ /* 0x000fe20000000800 */
[----:B------:R-:W-:Y:S01]  /*7710*/  IMAD.MOV.U32 R6, RZ, RZ, R4 ;  /* 0x000000ffff067224 */ /* 0x000fe200078e0004 */
[----:B------:R-:W-:Y:S01]  /*7720*/  ISETP.NE.AND.EX P0, PT, RZ, UR7, PT, P0 ;  /* 0x00000007ff007c0c */ /* 0x000fe2000bf05300 */
[----:B------:R-:W-:Y:S01]  /*7730*/  IMAD.MOV.U32 R7, RZ, RZ, R5 ;  /* 0x000000ffff077224 */ /* 0x000fe200078e0005 */
[----:B0-----:R-:W-:-:S11]  /*7740*/  I2FP.F32.U32 R21, R19 ;  /* 0x0000001300157245 */ /* 0x001fd60000201000 */
[----:B------:R-:W-:Y:S05]  /*7750*/  @!P0 BRA `(.L_x_64) ;  /* 0x0000000000288947 */ /* 0x000fea0003800000 */
[----:B------:R-:W-:Y:S02]  /*7760*/  ULDC UR5, c[0x0][0x634] ;  /* 0x00018d0000057ab9 */ /* 0x000fe40000000800 */
[----:B------:R-:W-:-:S05]  /*7770*/  IADD3 R7, P0, R4, UR5, RZ ;  /* 0x0000000504077c10 */ /* 0x000fca000ff1e0ff */
[----:B------:R-:W-:-:S04]  /*7780*/  IMAD.X R17, RZ, RZ, R5, P0 ;  /* 0x000000ffff117224 */ /* 0x000fc800000e0605 */
[----:B------:R-:W-:-:S04]  /*7790*/  IMAD.WIDE.U32 R8, R17, UR6, RZ ;  /* 0x0000000611087c25 */ /* 0x000fc8000f8e00ff */
[----:B------:R-:W-:-:S04]  /*77a0*/  IMAD.WIDE.U32 R8, P0, R7, UR7, R8 ;  /* 0x0000000707087c25 */ /* 0x000fc8000f800008 */
[----:B------:R-:W-:-:S04]  /*77b0*/  IMAD.WIDE.U32 R6, R7, UR6, RZ ;  /* 0x0000000607067c25 */ /* 0x000fc8000f8e00ff */
[----:B------:R-:W-:Y:S01]  /*77c0*/  IMAD.MOV.U32 R6, RZ, RZ, R9 ;  /* 0x000000ffff067224 */ /* 0x000fe200078e0009 */
[----:B------:R-:W-:Y:S01]  /*77d0*/  IADD3 RZ, P1, R7, R8, RZ ;  /* 0x0000000807ff7210 */ /* 0x000fe20007f3e0ff */
[----:B------:R-:W-:-:S04]  /*77e0*/  IMAD.X R7, RZ, RZ, RZ, P0 ;  /* 0x000000ffff077224 */ /* 0x000fc800000e06ff */
[----:B------:R-:W-:-:S08]  /*77f0*/  IMAD.WIDE.U32.X R6, R17, UR7, R6, P1 ;  /* 0x0000000711067c25 */ /* 0x000fd000088e0406 */
.L_x_64:
[--C-:B------:R-:W-:Y:S01]  /*7800*/  SHF.R.U64 R17, R6, UR8, R7.reuse ;  /* 0x0000000806117c19 */ /* 0x100fe20008001207 */
[----:B------:R-:W-:Y:S01]  /*7810*/  FMUL R21, R21, UR9 ;  /* 0x0000000915157c20 */ /* 0x000fe20008400000 */
[----:B------:R-:W0:Y:S01]  /*7820*/  LDC R8, c[0x0][0x144] ;  /* 0x00005100ff087b82 */ /* 0x000e220000000800 */
[----:B------:R-:W-:Y:S01]  /*7830*/  SHF.R.U32.HI R6, RZ, UR8, R7 ;  /* 0x00000008ff067c19 */ /* 0x000fe20008011607 */
[----:B------:R-:W-:Y:S01]  /*7840*/  ULDC UR5, c[0x0][0x154] ;  /* 0x0000550000057ab9 */ /* 0x000fe20000000800 */
[----:B------:R-:W-:Y:S01]  /*7850*/  IADD3 R7, P0, RZ, -R17, RZ ;  /* 0x80000011ff077210 */ /* 0x000fe20007f1e0ff */
[----:B------:R-:W-:Y:S01]  /*7860*/  ULDC.64 UR6, c[0x0][0x620] ;  /* 0x0001880000067ab9 */ /* 0x000fe20000000a00 */
[----:B-1----:R-:W-:Y:S01]  /*7870*/  I2FP.F32.U32 R9, R20 ;  /* 0x0000001400097245 */ /* 0x002fe20000201000 */
[----:B------:R-:W1:Y:S01]  /*7880*/  F2I.U32.TRUNC.NTZ R21, R21 ;  /* 0x0000001500157305 */ /* 0x000e62000020f000 */
[----:B------:R-:W-:Y:S01]  /*7890*/  ISETP.NE.AND P2, PT, R3, 0x1, PT ;  /* 0x000000010300780c */ /* 0x000fe20003f45270 */
[----:B------:R-:W-:Y:S01]  /*78a0*/  IMAD.X R6, RZ, RZ, ~R6, P0 ;  /* 0x000000ffff067224 */ /* 0x000fe200000e0e06 */
[----:B------:R-:W2:Y:S01]  /*78b0*/  LDC R23, c[0x0][0x148] ;  /* 0x00005200ff177b82 */ /* 0x000ea20000000800 */
[----:B------:R-:W-:Y:S01]  /*78c0*/  FMUL R22, R9, UR5 ;  /* 0x0000000509167c20 */ /* 0x000fe20008400000 */
[----:B------:R-:W-:Y:S01]  /*78d0*/  ULDC UR5, c[0x0][0x618] ;  /* 0x0001860000057ab9 */ /* 0x000fe20000000800 */
[----:B------:R-:W-:-:S04]  /*78e0*/  IMAD R6, R6, UR6, RZ ;  /* 0x0000000606067c24 */ /* 0x000fc8000f8e02ff */
[----:B------:R-:W3:Y:S01]  /*78f0*/  F2I.U32.TRUNC.NTZ R22, R22 ;  /* 0x0000001600167305 */ /* 0x000ee2000020f000 */
[C---:B------:R-:W-:Y:S02]  /*7900*/  IMAD R9, R7.reuse, UR7, R6 ;  /* 0x0000000707097c24 */ /* 0x040fe4000f8e0206 */
[----:B------:R-:W-:Y:S01]  /*7910*/  IMAD.WIDE.U32 R6, R7, UR6, R4 ;  /* 0x0000000607067c25 */ /* 0x000fe2000f8e0004 */
[----:B------:R-:W-:Y:S02]  /*7920*/  ULDC.64 UR6, c[0x0][0x640] ;  /* 0x0001900000067ab9 */ /* 0x000fe40000000a00 */
[----:B------:R-:W-:Y:S01]  /*7930*/  ISETP.NE.U32.AND P0, PT, RZ, UR6, PT ;  /* 0x00000006ff007c0c */ /* 0x000fe2000bf05070 */
[----:B-1----:R-:W-:Y:S02]  /*7940*/  IMAD.MOV R21, RZ, RZ, -R21 ;  /* 0x000000ffff157224 */ /* 0x002fe400078e0a15 */
[----:B------:R-:W-:Y:S01]  /*7950*/  IMAD.IADD R7, R7, 0x1, R9 ;  /* 0x0000000107077824 */ /* 0x000fe200078e0209 */
[----:B------:R-:W-:Y:S01]  /*7960*/  ISETP.NE.AND.EX P0, PT, RZ, UR7, PT, P0 ;  /* 0x00000007ff007c0c */ /* 0x000fe2000bf05300 */
[----:B0-----:R-:W-:-:S03]  /*7970*/  IMAD R19, R8, R21, R19 ;  /* 0x0000001508137224 */ /* 0x001fc600078e0213 */
[--C-:B------:R-:W-:Y:S01]  /*7980*/  SHF.R.U64 R21, R6, UR5, R7.reuse ;  /* 0x0000000506157c19 */ /* 0x100fe20008001207 */
[----:B---3--:R-:W-:Y:S01]  /*7990*/  IMAD.MOV R8, RZ, RZ, -R22 ;  /* 0x000000ffff087224 */ /* 0x008fe200078e0a16 */
[----:B------:R-:W-:Y:S01]  /*79a0*/  SHF.R.U32.HI R6, RZ, UR5, R7 ;  /* 0x00000005ff067c19 */ /* 0x000fe20008011607 */
[----:B------:R-:W-:Y:S02]  /*79b0*/  ULDC UR5, c[0x0][0x608] ;  /* 0x0001820000057ab9 */ /* 0x000fe40000000800 */
[----:B--2---:R-:W-:Y:S01]  /*79c0*/  @P2 IMAD R19, R23, R8, R20 ;  /* 0x0000000817132224 */ /* 0x004fe200078e0214 */
[--C-:B------:R-:W-:Y:S02]  /*79d0*/  SHF.R.U64 R22, R21, UR5, R6.reuse ;  /* 0x0000000515167c19 */ /* 0x100fe40008001206 */
[----:B------:R-:W-:Y:S01]  /*79e0*/  SHF.R.U32.HI R7, RZ, UR5, R6 ;  /* 0x00000005ff077c19 */ /* 0x000fe20008011606 */
[----:B------:R-:W-:-:S03]  /*79f0*/  ULDC UR5, c[0x0][0x658] ;  /* 0x0001960000057ab9 */ /* 0x000fc60000000800 */
[--C-:B------:R-:W-:Y:S02]  /*7a00*/  SHF.R.U64 R20, R22, UR5, R7.reuse ;  /* 0x0000000516147c19 */ /* 0x100fe40008001207 */
[----:B------:R-:W-:-:S03]  /*7a10*/  SHF.R.U32.HI R23, RZ, UR5, R7 ;  /* 0x00000005ff177c19 */ /* 0x000fc60008011607 */
[----:B------:R-:W-:Y:S02]  /*7a20*/  IMAD.MOV.U32 R8, RZ, RZ, R20 ;  /* 0x000000ffff087224 */ /* 0x000fe400078e0014 */
[----:B------:R-:W-:Y:S01]  /*7a30*/  IMAD.MOV.U32 R7, RZ, RZ, R23 ;  /* 0x000000ffff077224 */ /* 0x000fe200078e0017 */
[----:B------:R-:W-:Y:S06]  /*7a40*/  @!P0 BRA `(.L_x_65) ;  /* 0x00000000002c8947 */ /* 0x000fec0003800000 */
        /* <DEDUP_REMOVED lines=9> */
[----:B------:R-:W-:-:S04]  /*7ae0*/  IMAD.WIDE.U32.X R6, R23, UR7, R6, P1 ;  /* 0x0000000717067c25 */ /* 0x000fc800088e0406 */
[----:B------:R-:W-:-:S07]  /*7af0*/  IMAD.MOV.U32 R8, RZ, RZ, R6 ;  /* 0x000000ffff087224 */ /* 0x000fce00078e0006 */
.L_x_65:
[----:B------:R-:W-:Y:S01]  /*7b00*/  ULDC UR5, c[0x0][0x648] ;  /* 0x0001920000057ab9 */ /* 0x000fe20000000800 */
[----:B------:R-:W-:Y:S01]  /*7b10*/  LOP3.LUT R6, R22, UR17, RZ, 0xc0, !PT ;  /* 0x0000001116067c12 */ /* 0x000fe2000f8ec0ff */
[----:B------:R-:W-:Y:S01]  /*7b20*/  ULDC UR6, c[0x0][0x610] ;  /* 0x0001840000067ab9 */ /* 0x000fe20000000800 */
[----:B------:R-:W-:Y:S01]  /*7b30*/  SHF.R.U64 R7, R8, UR5, R7 ;  /* 0x0000000508077c19 */ /* 0x000fe20008001207 */
[----:B------:R-:W-:Y:S01]  /*7b40*/  ULDC UR5, c[0x0][0x638] ;  /* 0x00018e0000057ab9 */ /* 0x000fe20000000800 */
[----:B------:R-:W-:Y:S01]  /*7b50*/  LOP3.LUT R21, R21, UR4, RZ, 0xc0, !PT ;  /* 0x0000000415157c12 */ /* 0x000fe2000f8ec0ff */
[----:B------:R-:W-:Y:S02]  /*7b60*/  IMAD.MOV.U32 R8, RZ, RZ, 0x1 ;  /* 0x00000001ff087424 */ /* 0x000fe400078e00ff */
[----:B------:R-:W-:Y:S02]  /*7b70*/  IMAD.MOV R9, RZ, RZ, -R7 ;  /* 0x000000ffff097224 */ /* 0x000fe400078e0a07 */
[----:B------:R-:W-:-:S02]  /*7b80*/  IMAD R6, R7, UR18, R6 ;  /* 0x0000001207067c24 */ /* 0x000fc4000f8e0206 */
[----:B------:R-:W-:Y:S01]  /*7b90*/  IMAD R20, R9, UR5, R20 ;  /* 0x0000000509147c24 */ /* 0x000fe2000f8e0214 */
[----:B------:R-:W-:Y:S01]  /*7ba0*/  ULDC UR5, c[0x0][0x600] ;  /* 0x0001800000057ab9 */ /* 0x000fe20000000800 */
[----:B------:R-:W-:Y:S02]  /*7bb0*/  IMAD R19, R6, UR6, R19 ;  /* 0x0000000606137c24 */ /* 0x000fe4000f8e0213 */
[----:B------:R-:W-:-:S05]  /*7bc0*/  IMAD R20, R20, UR5, R21 ;  /* 0x0000000514147c24 */ /* 0x000fca000f8e0215 */
[----:B------:R-:W-:Y:S02]  /*7bd0*/  SEL R7, R20, R19, !P2 ;  /* 0x0000001314077207 */ /* 0x000fe40005000000 */
[----:B------:R-:W-:-:S07]  /*7be0*/  SEL R6, R19, R20, !P2 ;  /* 0x0000001413067207 */ /* 0x000fce0005000000 */
.L_x_63:
[----:B------:R-:W-:Y:S05]  /*7bf0*/  BSYNC B1 ;  /* 0x0000000000017941 */ /* 0x000fea0003800000 */
.L_x_62:
[----:B------:R-:W-:-:S13]  /*7c00*/  LOP3.LUT P0, RZ, R8, 0xff, RZ, 0xc0, !PT ;  /* 0x000000ff08ff7812 */ /* 0x000fda000780c0ff */
[----:B------:R-:W-:Y:S05]  /*7c10*/  @P0 BRA `(.L_x_66) ;  /* 0xfffffff400440947 */ /* 0x000fea000383ffff */
[----:B------:R-:W-:Y:S05]  /*7c20*/  BSYNC B0 ;  /* 0x0000000000007941 */ /* 0x000fea0003800000 */
.L_x_55:
[----:B------:R-:W-:-:S03]  /*7c30*/  UMOV UR5, 0xffffffff ;  /* 0xffffffff00057882 */ /* 0x000fc60000000000 */
[----:B------:R-:W-:Y:S05]  /*7c40*/  BRA.DIV UR5, `(.L_x_67) ;  /* 0x0000000605647947 */ /* 0x000fea000b800000 */
[----:B------:R-:W-:-:S13]  /*7c50*/  ELECT P0, URZ, PT ;  /* 0x00000000003f782f */ /* 0x000fda0003800000 */
.L_x_83:
[----:B------:R-:W-:Y:S04]  /*7c60*/  BSSY B0, `(.L_x_68) ;  /* 0x000003d000007945 */ /* 0x000fe80003800000 */
[----:B------:R-:W-:Y:S05]  /*7c70*/  @!P0 BRA `(.L_x_69) ;  /* 0x0000000000ec8947 */ /* 0x000fea0003800000 */
[----:B------:R-:W-:-:S04]  /*7c80*/  LOP3.LUT R2, R2, 0x2, RZ, 0xfc, !PT ;  /* 0x0000000202027812 */ /* 0x000fc800078efcff */
[----:B------:R-:W-:-:S13]  /*7c90*/  ISETP.NE.AND P0, PT, R2, 0x3, PT ;  /* 0x000000030200780c */ /* 0x000fda0003f05270 */
[----:B------:R-:W-:Y:S05]  /*7ca0*/  @!P0 BRA `(.L_x_70) ;  /* 0x0000000000048947 */ /* 0x000fea0003800000 */
[----:B------:R-:W-:Y:S01]  /*7cb0*/  BPT.TRAP 0x1 ;  /* 0x000000040000795c */ /* 0x000fe20000300000 */
.L_x_70:
[----:B------:R-:W0:Y:S01]  /*7cc0*/  S2R R3, SR_CgaCtaId ;  /* 0x0000000000037919 */ /* 0x000e220000008800 */
[----:B------:R-:W-:-:S04]  /*7cd0*/  MOV R0, 0x400 ;  /* 0x0000040000007802 */ /* 0x000fc80000000f00 */
[----:B0-----:R-:W-:Y:S02]  /*7ce0*/  LEA R3, R3, R0, 0x18 ;  /* 0x0000000003037211 */ /* 0x001fe400078ec0ff */
[----:B------:R-:W-:-:S03]  /*7cf0*/  SHF.L.U32 R0, R10, 0x1f, RZ ;  /* 0x0000001f0a007819 */ /* 0x000fc600000006ff */
[----:B------:R-:W-:-:S04]  /*7d00*/  VIADD R3, R3, 0x30 ;  /* 0x0000003003037836 */ /* 0x000fc80000000000 */
[C---:B------:R-:W-:Y:S02]  /*7d10*/  IMAD R7, R18.reuse, 0x8, R3 ;  /* 0x0000000812077824 */ /* 0x040fe400078e0203 */
[----:B------:R-:W-:Y:S02]  /*7d20*/  VIADD R18, R18, 0x1 ;  /* 0x0000000112127836 */ /* 0x000fe40000000000 */
[----:B------:R-:W0:Y:S03]  /*7d30*/  SYNCS.PHASECHK.TRANS64.TRYWAIT P0, [R7+URZ], R0 ;  /* 0x00000000070075a7 */ /* 0x000e26000800017f */
[----:B------:R-:W-:-:S04]  /*7d40*/  ISETP.NE.AND P1, PT, R18, 0x6, PT ;  /* 0x000000061200780c */ /* 0x000fc80003f25270 */
[----:B------:R-:W-:Y:S02]  /*7d50*/  SEL R5, RZ, 0x1, P1 ;  /* 0x00000001ff057807 */ /* 0x000fe40000800000 */
[----:B------:R-:W-:Y:S02]  /*7d60*/  SEL R18, R18, RZ, P1 ;  /* 0x000000ff12127207 */ /* 0x000fe40000800000 */
[----:B------:R-:W-:-:S03]  /*7d70*/  LOP3.LUT R5, R10, R5, RZ, 0x3c, !PT ;  /* 0x000000050a057212 */ /* 0x000fc600078e3cff */
[----:B------:R-:W-:Y:S01]  /*7d80*/  IMAD R9, R18, 0x8, R3 ;  /* 0x0000000812097824 */ /* 0x000fe200078e0203 */
[----:B------:R-:W-:Y:S01]  /*7d90*/  SHF.L.U32 R4, R5, 0x1f, RZ ;  /* 0x0000001f05047819 */ /* 0x000fe200000006ff */
[----:B0-----:R-:W-:Y:S06]  /*7da0*/  @!P0 BRA `(.L_x_71) ;  /* 0x00000004002c8947 */ /* 0x001fec0003800000 */
.L_x_84:
[----:B------:R-:W1:Y:S01]  /*7db0*/  SYNCS.PHASECHK.TRANS64.TRYWAIT P0, [R9+URZ], R4 ;  /* 0x00000004090075a7 */ /* 0x000e62000800017f */
[----:B0-----:R-:W-:-:S05]  /*7dc0*/  VIADD R0, R18, 0x1 ;  /* 0x0000000112007836 */ /* 0x001fca0000000000 */
[----:B------:R-:W-:-:S04]  /*7dd0*/  ISETP.NE.AND P1, PT, R0, 0x6, PT ;  /* 0x000000060000780c */ /* 0x000fc80003f25270 */
[----:B------:R-:W-:Y:S02]  /*7de0*/  SEL R2, RZ, 0x1, P1 ;  /* 0x00000001ff027807 */ /* 0x000fe40000800000 */
[----:B------:R-:W-:Y:S02]  /*7df0*/  SEL R0, R0, RZ, P1 ;  /* 0x000000ff00007207 */ /* 0x000fe40000800000 */
[----:B------:R-:W-:-:S03]  /*7e00*/  LOP3.LUT R7, R5, R2, RZ, 0x3c, !PT ;  /* 0x0000000205077212 */ /* 0x000fc600078e3cff */
[----:B------:R-:W-:Y:S01]  /*7e10*/  IMAD R6, R0, 0x8, R3 ;  /* 0x0000000800067824 */ /* 0x000fe200078e0203 */
[----:B------:R-:W-:Y:S01]  /*7e20*/  SHF.L.U32 R5, R7, 0x1f, RZ ;  /* 0x0000001f07057819 */ /* 0x000fe200000006ff */
[----:B-1----:R-:W-:Y:S06]  /*7e30*/  @!P0 BRA `(.L_x_72) ;  /* 0x00000004001c8947 */ /* 0x002fec0003800000 */
.L_x_85:
[----:B------:R-:W1:Y:S01]  /*7e40*/  SYNCS.PHASECHK.TRANS64.TRYWAIT P0, [R6+URZ], R5 ;  /* 0x00000005060075a7 */ /* 0x000e62000800017f */
[----:B------:R-:W-:-:S05]  /*7e50*/  VIADD R0, R0, 0x1 ;  /* 0x0000000100007836 */ /* 0x000fca0000000000 */
[----:B------:R-:W-:-:S04]  /*7e60*/  ISETP.NE.AND P1, PT, R0, 0x6, PT ;  /* 0x000000060000780c */ /* 0x000fc80003f25270 */
[----:B------:R-:W-:Y:S02]  /*7e70*/  SEL R2, RZ, 0x1, P1 ;  /* 0x00000001ff027807 */ /* 0x000fe40000800000 */
[----:B------:R-:W-:Y:S02]  /*7e80*/  SEL R0, R0, RZ, P1 ;  /* 0x000000ff00007207 */ /* 0x000fe40000800000 */
[----:B------:R-:W-:-:S03]  /*7e90*/  LOP3.LUT R7, R7, R2, RZ, 0x3c, !PT ;  /* 0x0000000207077212 */ /* 0x000fc600078e3cff */
[----:B0-----:R-:W-:Y:S01]  /*7ea0*/  IMAD R9, R0, 0x8, R3 ;  /* 0x0000000800097824 */ /* 0x001fe200078e0203 */
[----:B------:R-:W-:Y:S01]  /*7eb0*/  SHF.L.U32 R4, R7, 0x1f, RZ ;  /* 0x0000001f07047819 */ /* 0x000fe200000006ff */
[----:B-1----:R-:W-:Y:S06]  /*7ec0*/  @!P0 BRA `(.L_x_73) ;  /* 0x00000004000c8947 */ /* 0x002fec0003800000 */
.L_x_86:
        /* <DEDUP_REMOVED lines=9> */
.L_x_87:
[----:B------:R-:W1:Y:S01]  /*7f60*/  SYNCS.PHASECHK.TRANS64.TRYWAIT P0, [R6+URZ], R5 ;  /* 0x00000005060075a7 */ /* 0x000e62000800017f */
[----:B------:R-:W-:-:S05]  /*7f70*/  VIADD R0, R0, 0x1 ;  /* 0x0000000100007836 */ /* 0x000fca0000000000 */
[----:B------:R-:W-:-:S04]  /*7f80*/  ISETP.NE.AND P1, PT, R0, 0x6, PT ;  /* 0x000000060000780c */ /* 0x000fc80003f25270 */
[----:B------:R-:W-:Y:S02]  /*7f90*/  SEL R2, RZ, 0x1, P1 ;  /* 0x00000001ff027807 */ /* 0x000fe40000800000 */
[----:B------:R-:W-:Y:S02]  /*7fa0*/  SEL R0, R0, RZ, P1 ;  /* 0x000000ff00007207 */ /* 0x000fe40000800000 */
[----:B------:R-:W-:Y:S01]  /*7fb0*/  LOP3.LUT R2, R7, R2, RZ, 0x3c, !PT ;  /* 0x0000000207027212 */ /* 0x000fe200078e3cff */
[----:B-1----:R-:W-:Y:S06]  /*7fc0*/  @!P0 BRA `(.L_x_75) ;  /* 0x0000000000f48947 */ /* 0x002fec0003800000 */
.L_x_88:
[----:B------:R-:W-:Y:S01]  /*7fd0*/  IMAD R3, R0, 0x8, R3 ;  /* 0x0000000800037824 */ /* 0x000fe200078e0203 */
[----:B------:R-:W-:-:S07]  /*7fe0*/  SHF.L.U32 R0, R2, 0x1f, RZ ;  /* 0x0000001f02007819 */ /* 0x000fce00000006ff */
.L_x_76:
[----:B--2---:R2:W3:Y:S02]  /*7ff0*/  SYNCS.PHASECHK.TRANS64.TRYWAIT P0, [R3+URZ], R0 ;  /* 0x00000000030075a7 */ /* 0x0044e4000800017f */
[----:B---3--:R-:W-:Y:S05]  /*8000*/  @!P0 NANOSLEEP.SYNCS 0x989680 ;  /* 0x009896800000895d */ /* 0x008fea0003900000 */
[----:B------:R-:W3:Y:S02]  /*8010*/  @!P0 SYNCS.PHASECHK.TRANS64 P0, [R3+URZ], R0 ;  /* 0x00000000030085a7 */ /* 0x000ee4000800007f */
[----:B---3--:R-:W-:Y:S05]  /*8020*/  @!P0 BRA `(.L_x_76) ;  /* 0xfffffffc00f08947 */ /* 0x008fea000383ffff */
.L_x_69:
[----:B------:R-:W-:Y:S05]  /*8030*/  BSYNC B0 ;  /* 0x0000000000007941 */ /* 0x000fea0003800000 */
.L_x_68:
[----:B------:R-:W-:Y:S05]  /*8040*/  EXIT ;  /* 0x000000000000794d */ /* 0x000fea0003800000 */
.L_x_21:
[----:B-1----:R-:W-:-:S04]  /*8050*/  IMAD.U32 R11, RZ, RZ, UR6 ;  /* 0x00000006ff0b7e24 */ /* 0x002fc8000f8e00ff */
[----:B------:R1:W4:Y:S03]  /*8060*/  SYNCS.PHASECHK.TRANS64.TRYWAIT P0, [R11+URZ], R10 ;  /* 0x0000000a0b0075a7 */ /* 0x000326000800017f */
[----:B----4-:R-:W-:Y:S05]  /*8070*/  @!P0 NANOSLEEP.SYNCS 0x989680 ;  /* 0x009896800000895d */ /* 0x010fea0003900000 */
[----:B------:R-:W4:Y:S02]  /*8080*/  @!P0 SYNCS.PHASECHK.TRANS64 P0, [R11+URZ], R10 ;  /* 0x0000000a0b0085a7 */ /* 0x000f24000800007f */
[----:B----4-:R-:W-:Y:S05]  /*8090*/  @!P0 BRA `(.L_x_21) ;  /* 0xfffffffc00ec8947 */ /* 0x010fea000383ffff */
[----:B------:R-:W-:Y:S05]  /*80a0*/  BRA `(.L_x_20) ;  /* 0xffffff94008c7947 */ /* 0x000fea000383ffff */
.L_x_27:
[----:B-1----:R-:W-:-:S04]  /*80b0*/  IMAD.U32 R13, RZ, RZ, UR13 ;  /* 0x0000000dff0d7e24 */ /* 0x002fc8000f8e00ff */
[----:B------:R1:W4:Y:S03]  /*80c0*/  SYNCS.PHASECHK.TRANS64.TRYWAIT P0, [R13+URZ], R12 ;  /* 0x0000000c0d0075a7 */ /* 0x000326000800017f */
[----:B----4-:R-:W-:Y:S05]  /*80d0*/  @!P0 NANOSLEEP.SYNCS 0x989680 ;  /* 0x009896800000895d */ /* 0x010fea0003900000 */
[----:B------:R-:W4:Y:S02]  /*80e0*/  @!P0 SYNCS.PHASECHK.TRANS64 P0, [R13+URZ], R12 ;  /* 0x0000000c0d0085a7 */ /* 0x000f24000800007f */
[----:B----4-:R-:W-:Y:S05]  /*80f0*/  @!P0 BRA `(.L_x_27) ;  /* 0xfffffffc00ec8947 */ /* 0x010fea000383ffff */
[----:B------:R-:W-:Y:S05]  /*8100*/  BRA `(.L_x_26) ;  /* 0xffffff9c007c7947 */ /* 0x000fea000383ffff */
.L_x_56:
[----:B------:R-:W-:Y:S01]  /*8110*/  BSSY B1, `(.L_x_77) ;  /* 0x0000006000017945 */ /* 0x000fe20003800000 */
[----:B------:R-:W-:-:S07]  /*8120*/  IMAD.MOV.U32 R8, RZ, RZ, -0x1 ;  /* 0xffffffffff087424 */ /* 0x000fce00078e00ff */
[----:B------:R-:W-:Y:S05]  /*8130*/  WARPSYNC.COLLECTIVE R8, `(.L_x_78) ;  /* 0x00000000080c7348 */ /* 0x000fea0003c00000 */
[----:B------:R-:W-:Y:S02]  /*8140*/  ELECT P0, UR62, PT ;  /* 0x00000000003e782f */ /* 0x000fe40003800000 */
[----:B------:R-:W-:Y:S01]  /*8150*/  MOV R8, UR62 ;  /* 0x0000003e00087c02 */ /* 0x000fe20008000f00 */
[----:B------:R-:W-:Y:S10]  /*8160*/  ENDCOLLECTIVE ;  /* 0x000000000000791b */ /* 0x000ff40003800000 */
.L_x_78:
[----:B------:R-:W-:Y:S05]  /*8170*/  BSYNC B1 ;  /* 0x0000000000017941 */ /* 0x000fea0003800000 */
.L_x_77:
[----:B------:R-:W-:Y:S05]  /*8180*/  BRA `(.L_x_79) ;  /* 0xffffffec00f47947 */ /* 0x000fea000383ffff */
.L_x_59:
[----:B0-----:R0:W1:Y:S02]  /*8190*/  SYNCS.PHASECHK.TRANS64.TRYWAIT P0, [R20+URZ+0x30], R9 ;  /* 0x00003009140075a7 */ /* 0x001064000800017f */
[----:B-1----:R-:W-:Y:S05]  /*81a0*/  @!P0 NANOSLEEP.SYNCS 0x989680 ;  /* 0x009896800000895d */ /* 0x002fea0003900000 */
[----:B------:R-:W1:Y:S02]  /*81b0*/  @!P0 SYNCS.PHASECHK.TRANS64 P0, [R20+URZ+0x30], R9 ;  /* 0x00003009140085a7 */ /* 0x000e64000800007f */
[----:B-1----:R-:W-:Y:S05]  /*81c0*/  @!P0 BRA `(.L_x_59) ;  /* 0xfffffffc00f08947 */ /* 0x002fea000383ffff */
[----:B------:R-:W-:Y:S05]  /*81d0*/  BRA `(.L_x_80) ;  /* 0xfffffff0002c7947 */ /* 0x000fea000383ffff */
.L_x_67:
[----:B------:R-:W-:Y:S01]  /*81e0*/  BSSY B0, `(.L_x_81) ;  /* 0x0000006000007945 */ /* 0x000fe20003800000 */
[----:B------:R-:W-:-:S07]  /*81f0*/  IMAD.MOV.U32 R8, RZ, RZ, -0x1 ;  /* 0xffffffffff087424 */ /* 0x000fce00078e00ff */
[----:B------:R-:W-:Y:S05]  /*8200*/  WARPSYNC.COLLECTIVE R8, `(.L_x_82) ;  /* 0x00000000080c7348 */ /* 0x000fea0003c00000 */
[----:B------:R-:W-:Y:S02]  /*8210*/  ELECT P0, UR62, PT ;  /* 0x00000000003e782f */ /* 0x000fe40003800000 */
[----:B------:R-:W-:Y:S01]  /*8220*/  MOV R8, UR62 ;  /* 0x0000003e00087c02 */ /* 0x000fe20008000f00 */
[----:B------:R-:W-:Y:S10]  /*8230*/  ENDCOLLECTIVE ;  /* 0x000000000000791b */ /* 0x000ff40003800000 */
.L_x_82:
[----:B------:R-:W-:Y:S05]  /*8240*/  BSYNC B0 ;  /* 0x0000000000007941 */ /* 0x000fea0003800000 */
.L_x_81:
[----:B------:R-:W-:Y:S05]  /*8250*/  BRA `(.L_x_83) ;  /* 0xfffffff800807947 */ /* 0x000fea000383ffff */
.L_x_71:
[----:B0-----:R0:W1:Y:S02]  /*8260*/  SYNCS.PHASECHK.TRANS64.TRYWAIT P0, [R7+URZ], R0 ;  /* 0x00000000070075a7 */ /* 0x001064000800017f */
[----:B-1----:R-:W-:Y:S05]  /*8270*/  @!P0 NANOSLEEP.SYNCS 0x989680 ;  /* 0x009896800000895d */ /* 0x002fea0003900000 */
[----:B------:R-:W1:Y:S02]  /*8280*/  @!P0 SYNCS.PHASECHK.TRANS64 P0, [R7+URZ], R0 ;  /* 0x00000000070085a7 */ /* 0x000e64000800007f */
[----:B-1----:R-:W-:Y:S05]  /*8290*/  @!P0 BRA `(.L_x_71) ;  /* 0xfffffffc00f08947 */ /* 0x002fea000383ffff */
[----:B------:R-:W-:Y:S05]  /*82a0*/  BRA `(.L_x_84) ;  /* 0xfffffff800c07947 */ /* 0x000fea000383ffff */
.L_x_72:
[----:B0-----:R0:W1:Y:S02]  /*82b0*/  SYNCS.PHASECHK.TRANS64.TRYWAIT P0, [R9+URZ], R4 ;  /* 0x00000004090075a7 */ /* 0x001064000800017f */
[----:B-1----:R-:W-:Y:S05]  /*82c0*/  @!P0 NANOSLEEP.SYNCS 0x989680 ;  /* 0x009896800000895d */ /* 0x002fea0003900000 */
[----:B------:R-:W1:Y:S02]  /*82d0*/  @!P0 SYNCS.PHASECHK.TRANS64 P0, [R9+URZ], R4 ;  /* 0x00000004090085a7 */ /* 0x000e64000800007f */
[----:B-1----:R-:W-:Y:S05]  /*82e0*/  @!P0 BRA `(.L_x_72) ;  /* 0xfffffffc00f08947 */ /* 0x002fea000383ffff */
[----:B------:R-:W-:Y:S05]  /*82f0*/  BRA `(.L_x_85) ;  /* 0xfffffff800d07947 */ /* 0x000fea000383ffff */
.L_x_73:
[----:B0-----:R0:W1:Y:S02]  /*8300*/  SYNCS.PHASECHK.TRANS64.TRYWAIT P0, [R6+URZ], R5 ;  /* 0x00000005060075a7 */ /* 0x001064000800017f */
[----:B-1----:R-:W-:Y:S05]  /*8310*/  @!P0 NANOSLEEP.SYNCS 0x989680 ;  /* 0x009896800000895d */ /* 0x002fea0003900000 */
[----:B------:R-:W1:Y:S02]  /*8320*/  @!P0 SYNCS.PHASECHK.TRANS64 P0, [R6+URZ], R5 ;  /* 0x00000005060085a7 */ /* 0x000e64000800007f */
[----:B-1----:R-:W-:Y:S05]  /*8330*/  @!P0 BRA `(.L_x_73) ;  /* 0xfffffffc00f08947 */ /* 0x002fea000383ffff */
[----:B------:R-:W-:Y:S05]  /*8340*/  BRA `(.L_x_86) ;  /* 0xfffffff800e07947 */ /* 0x000fea000383ffff */
.L_x_74:
[----:B0-----:R0:W1:Y:S02]  /*8350*/  SYNCS.PHASECHK.TRANS64.TRYWAIT P0, [R9+URZ], R4 ;  /* 0x00000004090075a7 */ /* 0x001064000800017f */
[----:B-1----:R-:W-:Y:S05]  /*8360*/  @!P0 NANOSLEEP.SYNCS 0x989680 ;  /* 0x009896800000895d */ /* 0x002fea0003900000 */
[----:B------:R-:W1:Y:S02]  /*8370*/  @!P0 SYNCS.PHASECHK.TRANS64 P0, [R9+URZ], R4 ;  /* 0x00000004090085a7 */ /* 0x000e64000800007f */
[----:B-1----:R-:W-:Y:S05]  /*8380*/  @!P0 BRA `(.L_x_74) ;  /* 0xfffffffc00f08947 */ /* 0x002fea000383ffff */
[----:B------:R-:W-:Y:S05]  /*8390*/  BRA `(.L_x_87) ;  /* 0xfffffff800f07947 */ /* 0x000fea000383ffff */
.L_x_75:
[----:B-1----:R1:W2:Y:S02]  /*83a0*/  SYNCS.PHASECHK.TRANS64.TRYWAIT P0, [R6+URZ], R5 ;  /* 0x00000005060075a7 */ /* 0x0022a4000800017f */
[----:B--2---:R-:W-:Y:S05]  /*83b0*/  @!P0 NANOSLEEP.SYNCS 0x989680 ;  /* 0x009896800000895d */ /* 0x004fea0003900000 */
[----:B------:R-:W2:Y:S02]  /*83c0*/  @!P0 SYNCS.PHASECHK.TRANS64 P0, [R6+URZ], R5 ;  /* 0x00000005060085a7 */ /* 0x000ea4000800007f */
[----:B--2---:R-:W-:Y:S05]  /*83d0*/  @!P0 BRA `(.L_x_75) ;  /* 0xfffffffc00f08947 */ /* 0x004fea000383ffff */
[----:B------:R-:W-:Y:S05]  /*83e0*/  BRA `(.L_x_88) ;  /* 0xfffffff800f87947 */ /* 0x000fea000383ffff */
.L_x_89:
[----:B------:R-:W-:-:S00]  /*83f0*/  BRA `(.L_x_89) ;  /* 0xfffffffc00fc7947 */ /* 0x000fc0000383ffff */
[----:B------:R-:W-:-:S00]  /*8400*/  NOP ;  /* 0x0000000000007918 */ /* 0x000fc00000000000 */
[----:B------:R-:W-:-:S00]  /*8410*/  NOP ;  /* 0x0000000000007918 */ /* 0x000fc00000000000 */
[----:B------:R-:W-:-:S00]  /*8420*/  NOP ;  /* 0x0000000000007918 */ /* 0x000fc00000000000 */
[----:B------:R-:W-:-:S00]  /*8430*/  NOP ;  /* 0x0000000000007918 */ /* 0x000fc00000000000 */
[----:B------:R-:W-:-:S00]  /*8440*/  NOP ;  /* 0x0000000000007918 */ /* 0x000fc00000000000 */
[----:B------:R-:W-:-:S00]  /*8450*/  NOP ;  /* 0x0000000000007918 */ /* 0x000fc00000000000 */
[----:B------:R-:W-:-:S00]  /*8460*/  NOP ;  /* 0x0000000000007918 */ /* 0x000fc00000000000 */
[----:B------:R-:W-:-:S00]  /*8470*/  NOP ;  /* 0x0000000000007918 */ /* 0x000fc00000000000 */
.L_x_90:


//--------------------- .nv.shared._ZN7cutlass13device_kernelINS_4gemm6kernel13GemmUniversalIN4cute5tupleIJiiiiEEENS1_10collective13CollectiveMmaINS1_37MainloopSm90TmaGmmaWarpSpecializedFP8ILi6ENS5_IJNS4_1CILi2EEENSA_ILi1EEESC_EEENS1_35KernelTmaWarpSpecializedCooperativeEEENS5_IJNSA_ILi512EEENSA_ILi16EEENSA_ILi64EEEEEENS_12float_e4m3_tENS5_IJlSC_lEEESK_SL_NS4_8TiledMMAINS4_8MMA_AtomIJNS4_4SM904GMMA30MMA_64x16x32_F32E4M3E4M3_SS_TNILNSP_7ScaleInE1ELSR_1EEEEEENS4_6LayoutISD_NS5_IJSC_NSA_ILi0EEESV_EEEEENS5_IJNS4_10UnderscoreESY_SY_EEEEENS4_13SM90_TMA_LOADENS4_14ComposedLayoutINS4_7SwizzleILi2ELi4ELi3EEENS4_18smem_ptr_flag_bitsILi8EEENSU_INS5_IJNSA_ILi8EEESI_EEENS5_IJSI_SC_EEEEEEEvNS4_8identityENS4_23SM90_TMA_LOAD_MULTICASTES1B_vS1C_EENS_8epilogue10collective6detail29Sm90TmaWarpSpecializedAdapterINS1G_15DefaultEpilogueISK_SL_SL_NS1F_6thread17LinearCombinationISK_Li1EffLNS1K_9ScaleType4KindE0ELNS_15FloatRoundStyleE2ESK_EENS1_15EpilogueDefaultEEEEEvvEEEEvNT_6ParamsE --------------------------
	.section	.nv.shared._ZN7cutlass13device_kernelINS_4gemm6kernel13GemmUniversalIN4cute5tupleIJiiiiEEENS1_10collective13CollectiveMmaINS1_37MainloopSm90TmaGmmaWarpSpecializedFP8ILi6ENS5_IJNS4_1CILi2EEENSA_ILi1EEESC_EEENS1_35KernelTmaWarpSpecializedCooperativeEEENS5_IJNSA_ILi512EEENSA_ILi16EEENSA_ILi64EEEEEENS_12float_e4m3_tENS5_IJlSC_lEEESK_SL_NS4_8TiledMMAINS4_8MMA_AtomIJNS4_4SM904GMMA30MMA_64x16x32_F32E4M3E4M3_SS_TNILNSP_7ScaleInE1ELSR_1EEEEEENS4_6LayoutISD_NS5_IJSC_NSA_ILi0EEESV_EEEEENS5_IJNS4_10UnderscoreESY_SY_EEEEENS4_13SM90_TMA_LOADENS4_14ComposedLayoutINS4_7SwizzleILi2ELi4ELi3EEENS4_18smem_ptr_flag_bitsILi8EEENSU_INS5_IJNSA_ILi8EEESI_EEENS5_IJSI_SC_EEEEEEEvNS4_8identityENS4_23SM90_TMA_LOAD_MULTICASTES1B_vS1C_EENS_8epilogue10collective6detail29Sm90TmaWarpSpecializedAdapterINS1G_15DefaultEpilogueISK_SL_SL_NS1F_6thread17LinearCombinationISK_Li1EffLNS1K_9ScaleType4KindE0ELNS_15FloatRoundStyleE2ESK_EENS1_15EpilogueDefaultEEEEEvvEEEEvNT_6ParamsE,"aw",@nobits
	.sectionflags	@""
	.align	16
	.zero		1024


//--------------------- .nv.shared.reserved.0     --------------------------
	.section	.nv.shared.reserved.0,"aw",@nobits
	.weak		__nv_reservedSMEM_offset_0_alias
	.size		__nv_reservedSMEM_offset_0_alias, 0, 0
	.other		__nv_reservedSMEM_offset_0_alias,@"STO_CUDA_RESERVED_SHARED STV_DEFAULT"
__nv_reservedSMEM_offset_0_alias:
	.zero		0


//--------------------- .nv.global                --------------------------
	.section	.nv.global,"aw",@nobits
.nv.global:
	.type		_ZN39_INTERNAL_d4523fdc_4_k_cu_c83925f3_96564cute1_E,@object
	.size		_ZN39_INTERNAL_d4523fdc_4_k_cu_c83925f3_96564cute1_E,(_ZN39_INTERNAL_d4523fdc_4_k_cu_c83925f3_96564cuda3std3__45__cpo6cbeginE - _ZN39_INTERNAL_d4523fdc_4_k_cu_c83925f3_96564cute1_E)
_ZN39_INTERNAL_d4523fdc_4_k_cu_c83925f3_96564cute1_E:
	.zero		1
	.type		_ZN39_INTERNAL_d4523fdc_4_k_cu_c83925f3_96564cuda3std3__45__cpo6cbeginE,@object
	.size		_ZN39_INTERNAL_d4523fdc_4_k_cu_c83925f3_96564cuda3std3__45__cpo6cbeginE,(_ZN39_INTERNAL_d4523fdc_4_k_cu_c83925f3_96564cuda3std3__48in_placeE - _ZN39_INTERNAL_d4523fdc_4_k_cu_c83925f3_96564cuda3std3__45__cpo6cbeginE)
_ZN39_INTERNAL_d4523fdc_4_k_cu_c83925f3_96564cuda3std3__45__cpo6cbeginE:
	.zero		1
	.type		_ZN39_INTERNAL_d4523fdc_4_k_cu_c83925f3_96564cuda3std3__48in_placeE,@object
	.size		_ZN39_INTERNAL_d4523fdc_4_k_cu_c83925f3_96564cuda3std3__48in_placeE,(_ZN39_INTERNAL_d4523fdc_4_k_cu_c83925f3_96564cuda3std6ranges3__45__cpo9iter_moveE - _ZN39_INTERNAL_d4523fdc_4_k_cu_c83925f3_96564cuda3std3__48in_placeE)
_ZN39_INTERNAL_d4523fdc_4_k_cu_c83925f3_96564cuda3std3__48in_placeE:
	.zero		1
	.type		_ZN39_INTERNAL_d4523fdc_4_k_cu_c83925f3_96564cuda3std6ranges3__45__cpo9iter_moveE,@object
	.size		_ZN39_INTERNAL_d4523fdc_4_k_cu_c83925f3_96564cuda3std6ranges3__45__cpo9iter_moveE,(_ZN39_INTERNAL_d4523fdc_4_k_cu_c83925f3_96564cuda3std3__45__cpo5beginE - _ZN39_INTERNAL_d4523fdc_4_k_cu_c83925f3_96564cuda3std6ranges3__45__cpo9iter_moveE)
_ZN39_INTERNAL_d4523fdc_4_k_cu_c83925f3_96564cuda3std6ranges3__45__cpo9iter_moveE:
	.zero		1
	.type		_ZN39_INTERNAL_d4523fdc_4_k_cu_c83925f3_96564cuda3std3__45__cpo5beginE,@object
	.size		_ZN39_INTERNAL_d4523fdc_4_k_cu_c83925f3_96564cuda3std3__45__cpo5beginE,(_ZN39_INTERNAL_d4523fdc_4_k_cu_c83925f3_96564cuda3std3__441_GLOBAL__N__d4523fdc_4_k_cu_c83925f3_96566ignoreE - _ZN39_INTERNAL_d4523fdc_4_k_cu_c83925f3_96564cuda3std3__45__cpo5beginE)
_ZN39_INTERNAL_d4523fdc_4_k_cu_c83925f3_96564cuda3std3__45__cpo5beginE:
	.zero		1
	.type		_ZN39_INTERNAL_d4523fdc_4_k_cu_c83925f3_96564cuda3std3__441_GLOBAL__N__d4523fdc_4_k_cu_c83925f3_96566ignoreE,@object
	.size		_ZN39_INTERNAL_d4523fdc_4_k_cu_c83925f3_96564cuda3std3__441_GLOBAL__N__d4523fdc_4_k_cu_c83925f3_96566ignoreE,(_ZN39_INTERNAL_d4523fdc_4_k_cu_c83925f3_96564cute7productE - _ZN39_INTERNAL_d4523fdc_4_k_cu_c83925f3_96564cuda3std3__441_GLOBAL__N__d4523fdc_4_k_cu_c83925f3_96566ignoreE)
_ZN39_INTERNAL_d4523fdc_4_k_cu_c83925f3_96564cuda3std3__441_GLOBAL__N__d4523fdc_4_k_cu_c83925f3_96566ignoreE:
	.zero		1
	.type		_ZN39_INTERNAL_d4523fdc_4_k_cu_c83925f3_96564cute7productE,@object
	.size		_ZN39_INTERNAL_d4523fdc_4_k_cu_c83925f3_96564cute7productE,(_ZN39_INTERNAL_d4523fdc_4_k_cu_c83925f3_96564cuda3std3__45__cpo3endE - _ZN39_INTERNAL_d4523fdc_4_k_cu_c83925f3_96564cute7productE)
_ZN39_INTERNAL_d4523fdc_4_k_cu_c83925f3_96564cute7productE:
	.zero		1
	.type		_ZN39_INTERNAL_d4523fdc_4_k_cu_c83925f3_96564cuda3std3__45__cpo3endE,@object
	.size		_ZN39_INTERNAL_d4523fdc_4_k_cu_c83925f3_96564cuda3std3__45__cpo3endE,(_ZN39_INTERNAL_d4523fdc_4_k_cu_c83925f3_96564cuda3std3__419piecewise_constructE - _ZN39_INTERNAL_d4523fdc_4_k_cu_c83925f3_96564cuda3std3__45__cpo3endE)
_ZN39_INTERNAL_d4523fdc_4_k_cu_c83925f3_96564cuda3std3__45__cpo3endE:
	.zero		1
	.type		_ZN39_INTERNAL_d4523fdc_4_k_cu_c83925f3_96564cuda3std3__419piecewise_constructE,@object
	.size		_ZN39_INTERNAL_d4523fdc_4_k_cu_c83925f3_96564cuda3std3__419piecewise_constructE,(_ZN39_INTERNAL_d4523fdc_4_k_cu_c83925f3_96564cuda3std3__45__cpo4cendE - _ZN39_INTERNAL_d4523fdc_4_k_cu_c83925f3_96564cuda3std3__419piecewise_constructE)
_ZN39_INTERNAL_d4523fdc_4_k_cu_c83925f3_96564cuda3std3__419piecewise_constructE:
	.zero		1
	.type		_ZN39_INTERNAL_d4523fdc_4_k_cu_c83925f3_96564cuda3std3__45__cpo4cendE,@object
	.size		_ZN39_INTERNAL_d4523fdc_4_k_cu_c83925f3_96564cuda3std3__45__cpo4cendE,(_ZN39_INTERNAL_d4523fdc_4_k_cu_c83925f3_96564cuda3std6ranges3__45__cpo4swapE - _ZN39_INTERNAL_d4523fdc_4_k_cu_c83925f3_96564cuda3std3__45__cpo4cendE)
_ZN39_INTERNAL_d4523fdc_4_k_cu_c83925f3_96564cuda3std3__45__cpo4cendE:
	.zero		1
	.type		_ZN39_INTERNAL_d4523fdc_4_k_cu_c83925f3_96564cuda3std6ranges3__45__cpo4swapE,@object
	.size		_ZN39_INTERNAL_d4523fdc_4_k_cu_c83925f3_96564cuda3std6ranges3__45__cpo4swapE,(.L_7 - _ZN39_INTERNAL_d4523fdc_4_k_cu_c83925f3_96564cuda3std6ranges3__45__cpo4swapE)
_ZN39_INTERNAL_d4523fdc_4_k_cu_c83925f3_96564cuda3std6ranges3__45__cpo4swapE:
	.zero		1
.L_7:


//--------------------- .nv.constant0._ZN7cutlass13device_kernelINS_4gemm6kernel13GemmUniversalIN4cute5tupleIJiiiiEEENS1_10collective13CollectiveMmaINS1_37MainloopSm90TmaGmmaWarpSpecializedFP8ILi6ENS5_IJNS4_1CILi2EEENSA_ILi1EEESC_EEENS1_35KernelTmaWarpSpecializedCooperativeEEENS5_IJNSA_ILi512EEENSA_ILi16EEENSA_ILi64EEEEEENS_12float_e4m3_tENS5_IJlSC_lEEESK_SL_NS4_8TiledMMAINS4_8MMA_AtomIJNS4_4SM904GMMA30MMA_64x16x32_F32E4M3E4M3_SS_TNILNSP_7ScaleInE1ELSR_1EEEEEENS4_6LayoutISD_NS5_IJSC_NSA_ILi0EEESV_EEEEENS5_IJNS4_10UnderscoreESY_SY_EEEEENS4_13SM90_TMA_LOADENS4_14ComposedLayoutINS4_7SwizzleILi2ELi4ELi3EEENS4_18smem_ptr_flag_bitsILi8EEENSU_INS5_IJNSA_ILi8EEESI_EEENS5_IJSI_SC_EEEEEEEvNS4_8identityENS4_23SM90_TMA_LOAD_MULTICASTES1B_vS1C_EENS_8epilogue10collective6detail29Sm90TmaWarpSpecializedAdapterINS1G_15DefaultEpilogueISK_SL_SL_NS1F_6thread17LinearCombinationISK_Li1EffLNS1K_9ScaleType4KindE0ELNS_15FloatRoundStyleE2ESK_EENS1_15EpilogueDefaultEEEEEvvEEEEvNT_6ParamsE --------------------------
	.section	.nv.constant0._ZN7cutlass13device_kernelINS_4gemm6kernel13GemmUniversalIN4cute5tupleIJiiiiEEENS1_10collective13CollectiveMmaINS1_37MainloopSm90TmaGmmaWarpSpecializedFP8ILi6ENS5_IJNS4_1CILi2EEENSA_ILi1EEESC_EEENS1_35KernelTmaWarpSpecializedCooperativeEEENS5_IJNSA_ILi512EEENSA_ILi16EEENSA_ILi64EEEEEENS_12float_e4m3_tENS5_IJlSC_lEEESK_SL_NS4_8TiledMMAINS4_8MMA_AtomIJNS4_4SM904GMMA30MMA_64x16x32_F32E4M3E4M3_SS_TNILNSP_7ScaleInE1ELSR_1EEEEEENS4_6LayoutISD_NS5_IJSC_NSA_ILi0EEESV_EEEEENS5_IJNS4_10UnderscoreESY_SY_EEEEENS4_13SM90_TMA_LOADENS4_14ComposedLayoutINS4_7SwizzleILi2ELi4ELi3EEENS4_18smem_ptr_flag_bitsILi8EEENSU_INS5_IJNSA_ILi8EEESI_EEENS5_IJSI_SC_EEEEEEEvNS4_8identityENS4_23SM90_TMA_LOAD_MULTICASTES1B_vS1C_EENS_8epilogue10collective6detail29Sm90TmaWarpSpecializedAdapterINS1G_15DefaultEpilogueISK_SL_SL_NS1F_6thread17LinearCombinationISK_Li1EffLNS1K_9ScaleType4KindE0ELNS_15FloatRoundStyleE2ESK_EENS1_15EpilogueDefaultEEEEEvvEEEEvNT_6ParamsE,"a",@progbits
	.sectionflags	@""
	.align	4
.nv.constant0._ZN7cutlass13device_kernelINS_4gemm6kernel13GemmUniversalIN4cute5tupleIJiiiiEEENS1_10collective13CollectiveMmaINS1_37MainloopSm90TmaGmmaWarpSpecializedFP8ILi6ENS5_IJNS4_1CILi2EEENSA_ILi1EEESC_EEENS1_35KernelTmaWarpSpecializedCooperativeEEENS5_IJNSA_ILi512EEENSA_ILi16EEENSA_ILi64EEEEEENS_12float_e4m3_tENS5_IJlSC_lEEESK_SL_NS4_8TiledMMAINS4_8MMA_AtomIJNS4_4SM904GMMA30MMA_64x16x32_F32E4M3E4M3_SS_TNILNSP_7ScaleInE1ELSR_1EEEEEENS4_6LayoutISD_NS5_IJSC_NSA_ILi0EEESV_EEEEENS5_IJNS4_10UnderscoreESY_SY_EEEEENS4_13SM90_TMA_LOADENS4_14ComposedLayoutINS4_7SwizzleILi2ELi4ELi3EEENS4_18smem_ptr_flag_bitsILi8EEENSU_INS5_IJNSA_ILi8EEESI_EEENS5_IJSI_SC_EEEEEEEvNS4_8identityENS4_23SM90_TMA_LOAD_MULTICASTES1B_vS1C_EENS_8epilogue10collective6detail29Sm90TmaWarpSpecializedAdapterINS1G_15DefaultEpilogueISK_SL_SL_NS1F_6thread17LinearCombinationISK_Li1EffLNS1K_9ScaleType4KindE0ELNS_15FloatRoundStyleE2ESK_EENS1_15EpilogueDefaultEEEEEvvEEEEvNT_6ParamsE:
	.zero		1664


//--------------------- SYMBOLS --------------------------

	.type		.nv.reservedSmem.offset0,@object
	.size		.nv.reservedSmem.offset0,0x4
